//
// Generated by NVIDIA NVVM Compiler
//
// Compiler Build ID: CL-36424714
// Cuda compilation tools, release 13.0, V13.0.88
// Based on NVVM 20.0.0
//

.version 9.0
.target sm_100
.address_size 64

	// .globl	_Z11AMatrix2BinPfPiiiiii
// _ZZ13MatrixMulXnorPiS_PfPhiiiiiiE21__popcount_tab_shared has been demoted
// _ZZ13MatrixMulXnorPiS_PfPhiiiiiiE13a_rect_shared has been demoted
// _ZZ13MatrixMulXnorPiS_PfPhiiiiiiE13b_rect_shared has been demoted

.visible .entry _Z11AMatrix2BinPfPiiiiii(
	.param .u64 .ptr .align 1 _Z11AMatrix2BinPfPiiiiii_param_0,
	.param .u64 .ptr .align 1 _Z11AMatrix2BinPfPiiiiii_param_1,
	.param .u32 _Z11AMatrix2BinPfPiiiiii_param_2,
	.param .u32 _Z11AMatrix2BinPfPiiiiii_param_3,
	.param .u32 _Z11AMatrix2BinPfPiiiiii_param_4,
	.param .u32 _Z11AMatrix2BinPfPiiiiii_param_5,
	.param .u32 _Z11AMatrix2BinPfPiiiiii_param_6
)
{
	.reg .pred 	%p<49>;
	.reg .b32 	%r<222>;
	.reg .b32 	%f<32>;
	.reg .b64 	%rd<26>;

	ld.param.u64 	%rd5, [_Z11AMatrix2BinPfPiiiiii_param_0];
	ld.param.u64 	%rd6, [_Z11AMatrix2BinPfPiiiiii_param_1];
	ld.param.u32 	%r58, [_Z11AMatrix2BinPfPiiiiii_param_2];
	ld.param.u32 	%r59, [_Z11AMatrix2BinPfPiiiiii_param_3];
	ld.param.u32 	%r62, [_Z11AMatrix2BinPfPiiiiii_param_4];
	ld.param.u32 	%r60, [_Z11AMatrix2BinPfPiiiiii_param_5];
	ld.param.u32 	%r61, [_Z11AMatrix2BinPfPiiiiii_param_6];
	cvta.to.global.u64 	%rd1, %rd5;
	cvta.to.global.u64 	%rd2, %rd6;
	mov.u32 	%r63, %tid.x;
	mov.u32 	%r64, %ctaid.x;
	mov.u32 	%r1, %ntid.x;
	mul.lo.s32 	%r2, %r60, %r62;
	mad.lo.s32 	%r220, %r64, %r1, %r63;
	setp.ge.s32 	%p1, %r220, %r2;
	@%p1 bra 	$L__BB0_22;
	mov.u32 	%r65, %nctaid.x;
	setp.lt.s32 	%p2, %r61, 1;
	mul.lo.s32 	%r4, %r65, %r1;
	@%p2 bra 	$L__BB0_17;
	and.b32  	%r5, %r61, 15;
	and.b32  	%r6, %r61, 7;
	add.s32 	%r7, %r6, -1;
	and.b32  	%r8, %r61, 2147483632;
	and.b32  	%r9, %r61, 3;
	neg.s32 	%r10, %r8;
	add.s64 	%rd3, %rd1, -28;
$L__BB0_3:
	setp.lt.u32 	%p8, %r61, 16;
	div.s32 	%r12, %r220, %r60;
	mul.lo.s32 	%r103, %r12, %r60;
	sub.s32 	%r13, %r220, %r103;
	mul.lo.s32 	%r14, %r12, %r58;
	mad.lo.s32 	%r15, %r61, %r13, %r61;
	add.s32 	%r16, %r15, %r14;
	mov.b32 	%r207, 1;
	mov.b32 	%r210, 0;
	mov.u32 	%r217, %r210;
	@%p8 bra 	$L__BB0_6;
	add.s32 	%r106, %r14, %r15;
	add.s32 	%r201, %r106, -1;
	mov.b32 	%r217, 0;
	mov.b32 	%r207, 1;
	mov.u32 	%r202, %r10;
$L__BB0_5:
	.pragma "nounroll";
	mul.wide.s32 	%rd17, %r201, 4;
	add.s64 	%rd18, %rd3, %rd17;
	ld.global.f32 	%f1, [%rd18+28];
	setp.eq.f32 	%p9, %f1, 0f3F800000;
	selp.b32 	%r107, %r207, 0, %p9;
	add.s32 	%r108, %r107, %r217;
	shl.b32 	%r109, %r207, 1;
	ld.global.f32 	%f2, [%rd18+24];
	setp.eq.f32 	%p10, %f2, 0f3F800000;
	selp.b32 	%r110, %r109, 0, %p10;
	add.s32 	%r111, %r110, %r108;
	shl.b32 	%r112, %r207, 2;
	ld.global.f32 	%f3, [%rd18+20];
	setp.eq.f32 	%p11, %f3, 0f3F800000;
	selp.b32 	%r113, %r112, 0, %p11;
	add.s32 	%r114, %r113, %r111;
	shl.b32 	%r115, %r207, 3;
	ld.global.f32 	%f4, [%rd18+16];
	setp.eq.f32 	%p12, %f4, 0f3F800000;
	selp.b32 	%r116, %r115, 0, %p12;
	add.s32 	%r117, %r116, %r114;
	shl.b32 	%r118, %r207, 4;
	ld.global.f32 	%f5, [%rd18+12];
	setp.eq.f32 	%p13, %f5, 0f3F800000;
	selp.b32 	%r119, %r118, 0, %p13;
	add.s32 	%r120, %r119, %r117;
	shl.b32 	%r121, %r207, 5;
	ld.global.f32 	%f6, [%rd18+8];
	setp.eq.f32 	%p14, %f6, 0f3F800000;
	selp.b32 	%r122, %r121, 0, %p14;
	add.s32 	%r123, %r122, %r120;
	shl.b32 	%r124, %r207, 6;
	ld.global.f32 	%f7, [%rd18+4];
	setp.eq.f32 	%p15, %f7, 0f3F800000;
	selp.b32 	%r125, %r124, 0, %p15;
	add.s32 	%r126, %r125, %r123;
	shl.b32 	%r127, %r207, 7;
	ld.global.f32 	%f8, [%rd18];
	setp.eq.f32 	%p16, %f8, 0f3F800000;
	selp.b32 	%r128, %r127, 0, %p16;
	add.s32 	%r129, %r128, %r126;
	shl.b32 	%r130, %r207, 8;
	ld.global.f32 	%f9, [%rd18+-4];
	setp.eq.f32 	%p17, %f9, 0f3F800000;
	selp.b32 	%r131, %r130, 0, %p17;
	add.s32 	%r132, %r131, %r129;
	shl.b32 	%r133, %r207, 9;
	ld.global.f32 	%f10, [%rd18+-8];
	setp.eq.f32 	%p18, %f10, 0f3F800000;
	selp.b32 	%r134, %r133, 0, %p18;
	add.s32 	%r135, %r134, %r132;
	shl.b32 	%r136, %r207, 10;
	ld.global.f32 	%f11, [%rd18+-12];
	setp.eq.f32 	%p19, %f11, 0f3F800000;
	selp.b32 	%r137, %r136, 0, %p19;
	add.s32 	%r138, %r137, %r135;
	shl.b32 	%r139, %r207, 11;
	ld.global.f32 	%f12, [%rd18+-16];
	setp.eq.f32 	%p20, %f12, 0f3F800000;
	selp.b32 	%r140, %r139, 0, %p20;
	add.s32 	%r141, %r140, %r138;
	shl.b32 	%r142, %r207, 12;
	ld.global.f32 	%f13, [%rd18+-20];
	setp.eq.f32 	%p21, %f13, 0f3F800000;
	selp.b32 	%r143, %r142, 0, %p21;
	add.s32 	%r144, %r143, %r141;
	shl.b32 	%r145, %r207, 13;
	ld.global.f32 	%f14, [%rd18+-24];
	setp.eq.f32 	%p22, %f14, 0f3F800000;
	selp.b32 	%r146, %r145, 0, %p22;
	add.s32 	%r147, %r146, %r144;
	shl.b32 	%r148, %r207, 14;
	ld.global.f32 	%f15, [%rd18+-28];
	setp.eq.f32 	%p23, %f15, 0f3F800000;
	selp.b32 	%r149, %r148, 0, %p23;
	add.s32 	%r150, %r149, %r147;
	shl.b32 	%r151, %r207, 15;
	ld.global.f32 	%f16, [%rd18+-32];
	setp.eq.f32 	%p24, %f16, 0f3F800000;
	selp.b32 	%r152, %r151, 0, %p24;
	add.s32 	%r217, %r152, %r150;
	shl.b32 	%r207, %r207, 16;
	add.s32 	%r202, %r202, 16;
	add.s32 	%r201, %r201, -16;
	setp.ne.s32 	%p25, %r202, 0;
	mov.u32 	%r210, %r8;
	@%p25 bra 	$L__BB0_5;
$L__BB0_6:
	setp.eq.s32 	%p26, %r5, 0;
	@%p26 bra 	$L__BB0_16;
	add.s32 	%r154, %r5, -1;
	setp.lt.u32 	%p27, %r154, 7;
	@%p27 bra 	$L__BB0_9;
	not.b32 	%r155, %r210;
	add.s32 	%r156, %r16, %r155;
	mul.wide.s32 	%rd19, %r156, 4;
	add.s64 	%rd20, %rd1, %rd19;
	ld.global.f32 	%f17, [%rd20];
	setp.eq.f32 	%p28, %f17, 0f3F800000;
	selp.b32 	%r157, %r207, 0, %p28;
	add.s32 	%r158, %r157, %r217;
	shl.b32 	%r159, %r207, 1;
	ld.global.f32 	%f18, [%rd20+-4];
	setp.eq.f32 	%p29, %f18, 0f3F800000;
	selp.b32 	%r160, %r159, 0, %p29;
	add.s32 	%r161, %r160, %r158;
	shl.b32 	%r162, %r207, 2;
	ld.global.f32 	%f19, [%rd20+-8];
	setp.eq.f32 	%p30, %f19, 0f3F800000;
	selp.b32 	%r163, %r162, 0, %p30;
	add.s32 	%r164, %r163, %r161;
	shl.b32 	%r165, %r207, 3;
	ld.global.f32 	%f20, [%rd20+-12];
	setp.eq.f32 	%p31, %f20, 0f3F800000;
	selp.b32 	%r166, %r165, 0, %p31;
	add.s32 	%r167, %r166, %r164;
	shl.b32 	%r168, %r207, 4;
	ld.global.f32 	%f21, [%rd20+-16];
	setp.eq.f32 	%p32, %f21, 0f3F800000;
	selp.b32 	%r169, %r168, 0, %p32;
	add.s32 	%r170, %r169, %r167;
	shl.b32 	%r171, %r207, 5;
	ld.global.f32 	%f22, [%rd20+-20];
	setp.eq.f32 	%p33, %f22, 0f3F800000;
	selp.b32 	%r172, %r171, 0, %p33;
	add.s32 	%r173, %r172, %r170;
	shl.b32 	%r174, %r207, 6;
	ld.global.f32 	%f23, [%rd20+-24];
	setp.eq.f32 	%p34, %f23, 0f3F800000;
	selp.b32 	%r175, %r174, 0, %p34;
	add.s32 	%r176, %r175, %r173;
	shl.b32 	%r177, %r207, 7;
	ld.global.f32 	%f24, [%rd20+-28];
	setp.eq.f32 	%p35, %f24, 0f3F800000;
	selp.b32 	%r178, %r177, 0, %p35;
	add.s32 	%r217, %r178, %r176;
	shl.b32 	%r207, %r207, 8;
	add.s32 	%r210, %r210, 8;
$L__BB0_9:
	setp.eq.s32 	%p36, %r6, 0;
	@%p36 bra 	$L__BB0_16;
	setp.lt.u32 	%p37, %r7, 3;
	@%p37 bra 	$L__BB0_12;
	not.b32 	%r180, %r210;
	add.s32 	%r181, %r16, %r180;
	mul.wide.s32 	%rd21, %r181, 4;
	add.s64 	%rd22, %rd1, %rd21;
	ld.global.f32 	%f25, [%rd22];
	setp.eq.f32 	%p38, %f25, 0f3F800000;
	selp.b32 	%r182, %r207, 0, %p38;
	add.s32 	%r183, %r182, %r217;
	shl.b32 	%r184, %r207, 1;
	ld.global.f32 	%f26, [%rd22+-4];
	setp.eq.f32 	%p39, %f26, 0f3F800000;
	selp.b32 	%r185, %r184, 0, %p39;
	add.s32 	%r186, %r185, %r183;
	shl.b32 	%r187, %r207, 2;
	ld.global.f32 	%f27, [%rd22+-8];
	setp.eq.f32 	%p40, %f27, 0f3F800000;
	selp.b32 	%r188, %r187, 0, %p40;
	add.s32 	%r189, %r188, %r186;
	shl.b32 	%r190, %r207, 3;
	ld.global.f32 	%f28, [%rd22+-12];
	setp.eq.f32 	%p41, %f28, 0f3F800000;
	selp.b32 	%r191, %r190, 0, %p41;
	add.s32 	%r217, %r191, %r189;
	shl.b32 	%r207, %r207, 4;
	add.s32 	%r210, %r210, 4;
$L__BB0_12:
	setp.eq.s32 	%p42, %r9, 0;
	@%p42 bra 	$L__BB0_16;
	setp.eq.s32 	%p43, %r9, 1;
	not.b32 	%r192, %r210;
	add.s32 	%r193, %r16, %r192;
	mul.wide.s32 	%rd23, %r193, 4;
	add.s64 	%rd4, %rd1, %rd23;
	ld.global.f32 	%f29, [%rd4];
	setp.eq.f32 	%p44, %f29, 0f3F800000;
	selp.b32 	%r194, %r207, 0, %p44;
	add.s32 	%r217, %r194, %r217;
	@%p43 bra 	$L__BB0_16;
	setp.eq.s32 	%p45, %r9, 2;
	shl.b32 	%r195, %r207, 1;
	ld.global.f32 	%f30, [%rd4+-4];
	setp.eq.f32 	%p46, %f30, 0f3F800000;
	selp.b32 	%r196, %r195, 0, %p46;
	add.s32 	%r217, %r196, %r217;
	@%p45 bra 	$L__BB0_16;
	shl.b32 	%r197, %r207, 2;
	ld.global.f32 	%f31, [%rd4+-8];
	setp.eq.f32 	%p47, %f31, 0f3F800000;
	selp.b32 	%r198, %r197, 0, %p47;
	add.s32 	%r217, %r198, %r217;
$L__BB0_16:
	mad.lo.s32 	%r199, %r12, %r59, %r13;
	mul.wide.s32 	%rd24, %r199, 4;
	add.s64 	%rd25, %rd2, %rd24;
	st.global.u32 	[%rd25], %r217;
	add.s32 	%r220, %r220, %r4;
	setp.lt.s32 	%p48, %r220, %r2;
	@%p48 bra 	$L__BB0_3;
	bra.uni 	$L__BB0_22;
$L__BB0_17:
	add.s32 	%r66, %r220, %r4;
	max.s32 	%r67, %r2, %r66;
	setp.lt.s32 	%p3, %r66, %r2;
	selp.u32 	%r68, 1, 0, %p3;
	add.s32 	%r69, %r66, %r68;
	sub.s32 	%r70, %r67, %r69;
	div.u32 	%r71, %r70, %r4;
	add.s32 	%r49, %r71, %r68;
	and.b32  	%r72, %r49, 3;
	setp.eq.s32 	%p4, %r72, 3;
	@%p4 bra 	$L__BB0_20;
	add.s32 	%r74, %r49, 1;
	and.b32  	%r50, %r74, 3;
	mov.b32 	%r219, 0;
$L__BB0_19:
	.pragma "nounroll";
	div.s32 	%r75, %r220, %r60;
	mul.lo.s32 	%r76, %r75, %r60;
	sub.s32 	%r77, %r220, %r76;
	mad.lo.s32 	%r78, %r75, %r59, %r77;
	mul.wide.s32 	%rd7, %r78, 4;
	add.s64 	%rd8, %rd2, %rd7;
	mov.b32 	%r79, 0;
	st.global.u32 	[%rd8], %r79;
	add.s32 	%r220, %r220, %r4;
	add.s32 	%r219, %r219, 1;
	setp.ne.s32 	%p5, %r219, %r50;
	@%p5 bra 	$L__BB0_19;
$L__BB0_20:
	setp.lt.u32 	%p6, %r49, 3;
	@%p6 bra 	$L__BB0_22;
$L__BB0_21:
	div.s32 	%r80, %r220, %r60;
	mul.lo.s32 	%r81, %r80, %r60;
	sub.s32 	%r82, %r220, %r81;
	mad.lo.s32 	%r83, %r80, %r59, %r82;
	mul.wide.s32 	%rd9, %r83, 4;
	add.s64 	%rd10, %rd2, %rd9;
	mov.b32 	%r84, 0;
	st.global.u32 	[%rd10], %r84;
	add.s32 	%r85, %r220, %r4;
	div.s32 	%r86, %r85, %r60;
	mul.lo.s32 	%r87, %r86, %r60;
	sub.s32 	%r88, %r85, %r87;
	mad.lo.s32 	%r89, %r86, %r59, %r88;
	mul.wide.s32 	%rd11, %r89, 4;
	add.s64 	%rd12, %rd2, %rd11;
	st.global.u32 	[%rd12], %r84;
	add.s32 	%r90, %r85, %r4;
	div.s32 	%r91, %r90, %r60;
	mul.lo.s32 	%r92, %r91, %r60;
	sub.s32 	%r93, %r90, %r92;
	mad.lo.s32 	%r94, %r91, %r59, %r93;
	mul.wide.s32 	%rd13, %r94, 4;
	add.s64 	%rd14, %rd2, %rd13;
	st.global.u32 	[%rd14], %r84;
	add.s32 	%r95, %r90, %r4;
	div.s32 	%r96, %r95, %r60;
	mul.lo.s32 	%r97, %r96, %r60;
	sub.s32 	%r98, %r95, %r97;
	mad.lo.s32 	%r99, %r96, %r59, %r98;
	mul.wide.s32 	%rd15, %r99, 4;
	add.s64 	%rd16, %rd2, %rd15;
	st.global.u32 	[%rd16], %r84;
	add.s32 	%r220, %r95, %r4;
	setp.lt.s32 	%p7, %r220, %r2;
	@%p7 bra 	$L__BB0_21;
$L__BB0_22:
	ret;

}
	// .globl	_Z11BMatrix2BinPfPiiiiii
.visible .entry _Z11BMatrix2BinPfPiiiiii(
	.param .u64 .ptr .align 1 _Z11BMatrix2BinPfPiiiiii_param_0,
	.param .u64 .ptr .align 1 _Z11BMatrix2BinPfPiiiiii_param_1,
	.param .u32 _Z11BMatrix2BinPfPiiiiii_param_2,
	.param .u32 _Z11BMatrix2BinPfPiiiiii_param_3,
	.param .u32 _Z11BMatrix2BinPfPiiiiii_param_4,
	.param .u32 _Z11BMatrix2BinPfPiiiiii_param_5,
	.param .u32 _Z11BMatrix2BinPfPiiiiii_param_6
)
{
	.reg .pred 	%p<32>;
	.reg .b32 	%r<222>;
	.reg .b32 	%f<16>;
	.reg .b64 	%rd<47>;

	ld.param.u64 	%rd3, [_Z11BMatrix2BinPfPiiiiii_param_0];
	ld.param.u64 	%rd4, [_Z11BMatrix2BinPfPiiiiii_param_1];
	ld.param.u32 	%r72, [_Z11BMatrix2BinPfPiiiiii_param_2];
	ld.param.u32 	%r73, [_Z11BMatrix2BinPfPiiiiii_param_3];
	ld.param.u32 	%r76, [_Z11BMatrix2BinPfPiiiiii_param_4];
	ld.param.u32 	%r74, [_Z11BMatrix2BinPfPiiiiii_param_5];
	ld.param.u32 	%r75, [_Z11BMatrix2BinPfPiiiiii_param_6];
	cvta.to.global.u64 	%rd1, %rd3;
	cvta.to.global.u64 	%rd2, %rd4;
	mov.u32 	%r77, %tid.x;
	mov.u32 	%r78, %ctaid.x;
	mov.u32 	%r1, %ntid.x;
	mul.lo.s32 	%r2, %r74, %r76;
	mad.lo.s32 	%r220, %r78, %r1, %r77;
	setp.ge.s32 	%p1, %r220, %r2;
	@%p1 bra 	$L__BB1_20;
	mov.u32 	%r79, %nctaid.x;
	setp.lt.s32 	%p2, %r75, 1;
	mul.lo.s32 	%r4, %r79, %r1;
	@%p2 bra 	$L__BB1_15;
	and.b32  	%r5, %r75, 7;
	and.b32  	%r114, %r75, 2147483640;
	neg.s32 	%r6, %r114;
$L__BB1_3:
	setp.lt.u32 	%p8, %r75, 8;
	div.s32 	%r8, %r220, %r74;
	mul.lo.s32 	%r118, %r8, %r74;
	sub.s32 	%r9, %r220, %r118;
	mad.lo.s32 	%r10, %r75, %r9, %r75;
	mov.b32 	%r207, 1;
	mov.b32 	%r210, 0;
	mov.u32 	%r217, %r210;
	@%p8 bra 	$L__BB1_6;
	add.s32 	%r121, %r10, -3;
	mad.lo.s32 	%r202, %r72, %r121, %r8;
	add.s32 	%r122, %r10, -4;
	mad.lo.s32 	%r201, %r72, %r122, %r8;
	add.s32 	%r123, %r10, -5;
	mad.lo.s32 	%r200, %r72, %r123, %r8;
	add.s32 	%r124, %r10, -6;
	mad.lo.s32 	%r199, %r72, %r124, %r8;
	add.s32 	%r125, %r10, -7;
	mad.lo.s32 	%r198, %r72, %r125, %r8;
	add.s32 	%r126, %r10, -8;
	mad.lo.s32 	%r197, %r72, %r126, %r8;
	add.s32 	%r127, %r10, -2;
	mad.lo.s32 	%r196, %r72, %r127, %r8;
	add.s32 	%r128, %r10, -1;
	mad.lo.s32 	%r194, %r72, %r128, %r8;
	mov.b32 	%r217, 0;
	mov.b32 	%r207, 1;
	mov.u32 	%r195, %r6;
$L__BB1_5:
	.pragma "nounroll";
	and.b32  	%r210, %r75, 2147483640;
	mul.wide.s32 	%rd15, %r194, 4;
	add.s64 	%rd16, %rd1, %rd15;
	ld.global.f32 	%f1, [%rd16];
	setp.eq.f32 	%p9, %f1, 0f3F800000;
	selp.b32 	%r129, %r207, 0, %p9;
	add.s32 	%r130, %r129, %r217;
	shl.b32 	%r131, %r207, 1;
	mul.wide.s32 	%rd17, %r196, 4;
	add.s64 	%rd18, %rd1, %rd17;
	ld.global.f32 	%f2, [%rd18];
	setp.eq.f32 	%p10, %f2, 0f3F800000;
	selp.b32 	%r132, %r131, 0, %p10;
	add.s32 	%r133, %r132, %r130;
	shl.b32 	%r134, %r207, 2;
	mul.wide.s32 	%rd19, %r202, 4;
	add.s64 	%rd20, %rd1, %rd19;
	ld.global.f32 	%f3, [%rd20];
	setp.eq.f32 	%p11, %f3, 0f3F800000;
	selp.b32 	%r135, %r134, 0, %p11;
	add.s32 	%r136, %r135, %r133;
	shl.b32 	%r137, %r207, 3;
	mul.wide.s32 	%rd21, %r201, 4;
	add.s64 	%rd22, %rd1, %rd21;
	ld.global.f32 	%f4, [%rd22];
	setp.eq.f32 	%p12, %f4, 0f3F800000;
	selp.b32 	%r138, %r137, 0, %p12;
	add.s32 	%r139, %r138, %r136;
	shl.b32 	%r140, %r207, 4;
	mul.wide.s32 	%rd23, %r200, 4;
	add.s64 	%rd24, %rd1, %rd23;
	ld.global.f32 	%f5, [%rd24];
	setp.eq.f32 	%p13, %f5, 0f3F800000;
	selp.b32 	%r141, %r140, 0, %p13;
	add.s32 	%r142, %r141, %r139;
	shl.b32 	%r143, %r207, 5;
	mul.wide.s32 	%rd25, %r199, 4;
	add.s64 	%rd26, %rd1, %rd25;
	ld.global.f32 	%f6, [%rd26];
	setp.eq.f32 	%p14, %f6, 0f3F800000;
	selp.b32 	%r144, %r143, 0, %p14;
	add.s32 	%r145, %r144, %r142;
	shl.b32 	%r146, %r207, 6;
	mul.wide.s32 	%rd27, %r198, 4;
	add.s64 	%rd28, %rd1, %rd27;
	ld.global.f32 	%f7, [%rd28];
	setp.eq.f32 	%p15, %f7, 0f3F800000;
	selp.b32 	%r147, %r146, 0, %p15;
	add.s32 	%r148, %r147, %r145;
	shl.b32 	%r149, %r207, 7;
	mul.wide.s32 	%rd29, %r197, 4;
	add.s64 	%rd30, %rd1, %rd29;
	ld.global.f32 	%f8, [%rd30];
	setp.eq.f32 	%p16, %f8, 0f3F800000;
	selp.b32 	%r150, %r149, 0, %p16;
	add.s32 	%r217, %r150, %r148;
	shl.b32 	%r207, %r207, 8;
	shl.b32 	%r151, %r72, 3;
	sub.s32 	%r202, %r202, %r151;
	sub.s32 	%r201, %r201, %r151;
	sub.s32 	%r200, %r200, %r151;
	sub.s32 	%r199, %r199, %r151;
	sub.s32 	%r198, %r198, %r151;
	sub.s32 	%r197, %r197, %r151;
	sub.s32 	%r196, %r196, %r151;
	add.s32 	%r195, %r195, 8;
	sub.s32 	%r194, %r194, %r151;
	setp.ne.s32 	%p17, %r195, 0;
	@%p17 bra 	$L__BB1_5;
$L__BB1_6:
	setp.eq.s32 	%p18, %r5, 0;
	@%p18 bra 	$L__BB1_14;
	add.s32 	%r153, %r5, -1;
	setp.lt.u32 	%p19, %r153, 3;
	@%p19 bra 	$L__BB1_9;
	not.b32 	%r154, %r210;
	add.s32 	%r155, %r10, %r154;
	mad.lo.s32 	%r156, %r155, %r72, %r8;
	mul.wide.s32 	%rd31, %r156, 4;
	add.s64 	%rd32, %rd1, %rd31;
	ld.global.f32 	%f9, [%rd32];
	setp.eq.f32 	%p20, %f9, 0f3F800000;
	selp.b32 	%r157, %r207, 0, %p20;
	add.s32 	%r158, %r157, %r217;
	shl.b32 	%r159, %r207, 1;
	sub.s32 	%r160, %r10, %r210;
	add.s32 	%r161, %r160, -2;
	mul.lo.s32 	%r162, %r161, %r72;
	add.s32 	%r163, %r162, %r8;
	mul.wide.s32 	%rd33, %r163, 4;
	add.s64 	%rd34, %rd1, %rd33;
	ld.global.f32 	%f10, [%rd34];
	setp.eq.f32 	%p21, %f10, 0f3F800000;
	selp.b32 	%r164, %r159, 0, %p21;
	add.s32 	%r165, %r164, %r158;
	shl.b32 	%r166, %r207, 2;
	sub.s32 	%r167, %r162, %r72;
	add.s32 	%r168, %r167, %r8;
	mul.wide.s32 	%rd35, %r168, 4;
	add.s64 	%rd36, %rd1, %rd35;
	ld.global.f32 	%f11, [%rd36];
	setp.eq.f32 	%p22, %f11, 0f3F800000;
	selp.b32 	%r169, %r166, 0, %p22;
	add.s32 	%r170, %r169, %r165;
	shl.b32 	%r171, %r207, 3;
	sub.s32 	%r172, %r167, %r72;
	add.s32 	%r173, %r172, %r8;
	mul.wide.s32 	%rd37, %r173, 4;
	add.s64 	%rd38, %rd1, %rd37;
	ld.global.f32 	%f12, [%rd38];
	setp.eq.f32 	%p23, %f12, 0f3F800000;
	selp.b32 	%r174, %r171, 0, %p23;
	add.s32 	%r217, %r174, %r170;
	shl.b32 	%r207, %r207, 4;
	add.s32 	%r210, %r210, 4;
$L__BB1_9:
	and.b32  	%r176, %r75, 3;
	setp.eq.s32 	%p24, %r176, 0;
	@%p24 bra 	$L__BB1_14;
	setp.eq.s32 	%p25, %r176, 1;
	@%p25 bra 	$L__BB1_12;
	not.b32 	%r177, %r210;
	add.s32 	%r178, %r10, %r177;
	mad.lo.s32 	%r179, %r178, %r72, %r8;
	mul.wide.s32 	%rd39, %r179, 4;
	add.s64 	%rd40, %rd1, %rd39;
	ld.global.f32 	%f13, [%rd40];
	setp.eq.f32 	%p26, %f13, 0f3F800000;
	selp.b32 	%r180, %r207, 0, %p26;
	add.s32 	%r181, %r180, %r217;
	shl.b32 	%r182, %r207, 1;
	sub.s32 	%r183, %r10, %r210;
	add.s32 	%r184, %r183, -2;
	mad.lo.s32 	%r185, %r184, %r72, %r8;
	mul.wide.s32 	%rd41, %r185, 4;
	add.s64 	%rd42, %rd1, %rd41;
	ld.global.f32 	%f14, [%rd42];
	setp.eq.f32 	%p27, %f14, 0f3F800000;
	selp.b32 	%r186, %r182, 0, %p27;
	add.s32 	%r217, %r186, %r181;
	shl.b32 	%r207, %r207, 2;
	add.s32 	%r210, %r210, 2;
$L__BB1_12:
	and.b32  	%r187, %r75, 1;
	setp.eq.b32 	%p28, %r187, 1;
	not.pred 	%p29, %p28;
	@%p29 bra 	$L__BB1_14;
	not.b32 	%r188, %r210;
	add.s32 	%r189, %r10, %r188;
	mad.lo.s32 	%r190, %r189, %r72, %r8;
	mul.wide.s32 	%rd43, %r190, 4;
	add.s64 	%rd44, %rd1, %rd43;
	ld.global.f32 	%f15, [%rd44];
	setp.eq.f32 	%p30, %f15, 0f3F800000;
	selp.b32 	%r191, %r207, 0, %p30;
	add.s32 	%r217, %r191, %r217;
$L__BB1_14:
	mad.lo.s32 	%r192, %r9, %r73, %r8;
	mul.wide.s32 	%rd45, %r192, 4;
	add.s64 	%rd46, %rd2, %rd45;
	st.global.u32 	[%rd46], %r217;
	add.s32 	%r220, %r220, %r4;
	setp.lt.s32 	%p31, %r220, %r2;
	@%p31 bra 	$L__BB1_3;
	bra.uni 	$L__BB1_20;
$L__BB1_15:
	add.s32 	%r80, %r220, %r4;
	max.s32 	%r81, %r2, %r80;
	setp.lt.s32 	%p3, %r80, %r2;
	selp.u32 	%r82, 1, 0, %p3;
	add.s32 	%r83, %r80, %r82;
	sub.s32 	%r84, %r81, %r83;
	div.u32 	%r85, %r84, %r4;
	add.s32 	%r63, %r85, %r82;
	and.b32  	%r86, %r63, 3;
	setp.eq.s32 	%p4, %r86, 3;
	@%p4 bra 	$L__BB1_18;
	add.s32 	%r88, %r63, 1;
	and.b32  	%r64, %r88, 3;
	mov.b32 	%r219, 0;
$L__BB1_17:
	.pragma "nounroll";
	div.s32 	%r89, %r220, %r74;
	mul.lo.s32 	%r90, %r89, %r74;
	sub.s32 	%r91, %r220, %r90;
	mad.lo.s32 	%r92, %r91, %r73, %r89;
	mul.wide.s32 	%rd5, %r92, 4;
	add.s64 	%rd6, %rd2, %rd5;
	mov.b32 	%r93, 0;
	st.global.u32 	[%rd6], %r93;
	add.s32 	%r220, %r220, %r4;
	add.s32 	%r219, %r219, 1;
	setp.ne.s32 	%p5, %r219, %r64;
	@%p5 bra 	$L__BB1_17;
$L__BB1_18:
	setp.lt.u32 	%p6, %r63, 3;
	@%p6 bra 	$L__BB1_20;
$L__BB1_19:
	div.s32 	%r94, %r220, %r74;
	mul.lo.s32 	%r95, %r94, %r74;
	sub.s32 	%r96, %r220, %r95;
	mad.lo.s32 	%r97, %r96, %r73, %r94;
	mul.wide.s32 	%rd7, %r97, 4;
	add.s64 	%rd8, %rd2, %rd7;
	mov.b32 	%r98, 0;
	st.global.u32 	[%rd8], %r98;
	add.s32 	%r99, %r220, %r4;
	div.s32 	%r100, %r99, %r74;
	mul.lo.s32 	%r101, %r100, %r74;
	sub.s32 	%r102, %r99, %r101;
	mad.lo.s32 	%r103, %r102, %r73, %r100;
	mul.wide.s32 	%rd9, %r103, 4;
	add.s64 	%rd10, %rd2, %rd9;
	st.global.u32 	[%rd10], %r98;
	add.s32 	%r104, %r99, %r4;
	div.s32 	%r105, %r104, %r74;
	mul.lo.s32 	%r106, %r105, %r74;
	sub.s32 	%r107, %r104, %r106;
	mad.lo.s32 	%r108, %r107, %r73, %r105;
	mul.wide.s32 	%rd11, %r108, 4;
	add.s64 	%rd12, %rd2, %rd11;
	st.global.u32 	[%rd12], %r98;
	add.s32 	%r109, %r104, %r4;
	div.s32 	%r110, %r109, %r74;
	mul.lo.s32 	%r111, %r110, %r74;
	sub.s32 	%r112, %r109, %r111;
	mad.lo.s32 	%r113, %r112, %r73, %r110;
	mul.wide.s32 	%rd13, %r113, 4;
	add.s64 	%rd14, %rd2, %rd13;
	st.global.u32 	[%rd14], %r98;
	add.s32 	%r220, %r109, %r4;
	setp.lt.s32 	%p7, %r220, %r2;
	@%p7 bra 	$L__BB1_19;
$L__BB1_20:
	ret;

}
	// .globl	_Z13MatrixMulXnorPiS_PfPhiiiiii
.visible .entry _Z13MatrixMulXnorPiS_PfPhiiiiii(
	.param .u64 .ptr .align 1 _Z13MatrixMulXnorPiS_PfPhiiiiii_param_0,
	.param .u64 .ptr .align 1 _Z13MatrixMulXnorPiS_PfPhiiiiii_param_1,
	.param .u64 .ptr .align 1 _Z13MatrixMulXnorPiS_PfPhiiiiii_param_2,
	.param .u64 .ptr .align 1 _Z13MatrixMulXnorPiS_PfPhiiiiii_param_3,
	.param .u32 _Z13MatrixMulXnorPiS_PfPhiiiiii_param_4,
	.param .u32 _Z13MatrixMulXnorPiS_PfPhiiiiii_param_5,
	.param .u32 _Z13MatrixMulXnorPiS_PfPhiiiiii_param_6,
	.param .u32 _Z13MatrixMulXnorPiS_PfPhiiiiii_param_7,
	.param .u32 _Z13MatrixMulXnorPiS_PfPhiiiiii_param_8,
	.param .u32 _Z13MatrixMulXnorPiS_PfPhiiiiii_param_9
)
{
	.reg .pred 	%p<9>;
	.reg .b16 	%rs<6>;
	.reg .b32 	%r<258>;
	.reg .b32 	%f<2>;
	.reg .b64 	%rd<32>;
	// demoted variable
	.shared .align 1 .b8 _ZZ13MatrixMulXnorPiS_PfPhiiiiiiE21__popcount_tab_shared[256];
	// demoted variable
	.shared .align 4 .b8 _ZZ13MatrixMulXnorPiS_PfPhiiiiiiE13a_rect_shared[256];
	// demoted variable
	.shared .align 4 .b8 _ZZ13MatrixMulXnorPiS_PfPhiiiiiiE13b_rect_shared[256];
	ld.param.u64 	%rd7, [_Z13MatrixMulXnorPiS_PfPhiiiiii_param_0];
	ld.param.u64 	%rd8, [_Z13MatrixMulXnorPiS_PfPhiiiiii_param_1];
	ld.param.u64 	%rd10, [_Z13MatrixMulXnorPiS_PfPhiiiiii_param_3];
	ld.param.u32 	%r32, [_Z13MatrixMulXnorPiS_PfPhiiiiii_param_4];
	ld.param.u32 	%r33, [_Z13MatrixMulXnorPiS_PfPhiiiiii_param_5];
	ld.param.u32 	%r34, [_Z13MatrixMulXnorPiS_PfPhiiiiii_param_6];
	ld.param.u32 	%r35, [_Z13MatrixMulXnorPiS_PfPhiiiiii_param_7];
	ld.param.u32 	%r36, [_Z13MatrixMulXnorPiS_PfPhiiiiii_param_8];
	ld.param.u32 	%r37, [_Z13MatrixMulXnorPiS_PfPhiiiiii_param_9];
	cvta.to.global.u64 	%rd1, %rd10;
	mov.u32 	%r1, %tid.x;
	mov.u32 	%r2, %tid.y;
	mov.u32 	%r3, %ctaid.x;
	mov.u32 	%r4, %ctaid.y;
	mov.u32 	%r5, %ntid.x;
	mad.lo.s32 	%r251, %r2, %r5, %r1;
	setp.gt.u32 	%p1, %r251, 255;
	@%p1 bra 	$L__BB2_7;
	mul.lo.s32 	%r7, %r5, %r5;
	add.s32 	%r38, %r251, %r7;
	max.u32 	%r39, %r38, 256;
	setp.lt.u32 	%p2, %r38, 256;
	selp.u32 	%r40, 1, 0, %p2;
	add.s32 	%r41, %r38, %r40;
	sub.s32 	%r42, %r39, %r41;
	div.u32 	%r43, %r42, %r7;
	add.s32 	%r8, %r43, %r40;
	and.b32  	%r44, %r8, 3;
	setp.eq.s32 	%p3, %r44, 3;
	@%p3 bra 	$L__BB2_4;
	mul.wide.u32 	%rd11, %r2, %r5;
	cvt.u64.u32 	%rd12, %r1;
	add.s64 	%rd13, %rd11, %rd12;
	add.s64 	%rd31, %rd1, %rd13;
	add.s32 	%r45, %r8, 1;
	and.b32  	%r46, %r45, 3;
	neg.s32 	%r249, %r46;
	cvt.u64.u32 	%rd14, %r7;
$L__BB2_3:
	.pragma "nounroll";
	ld.global.u8 	%rs1, [%rd31];
	mov.u32 	%r47, _ZZ13MatrixMulXnorPiS_PfPhiiiiiiE21__popcount_tab_shared;
	add.s32 	%r48, %r47, %r251;
	st.shared.u8 	[%r48], %rs1;
	add.s32 	%r251, %r251, %r7;
	add.s64 	%rd31, %rd31, %rd14;
	add.s32 	%r249, %r249, 1;
	setp.ne.s32 	%p4, %r249, 0;
	@%p4 bra 	$L__BB2_3;
$L__BB2_4:
	setp.lt.u32 	%p5, %r8, 3;
	@%p5 bra 	$L__BB2_7;
	mov.u32 	%r49, _ZZ13MatrixMulXnorPiS_PfPhiiiiiiE21__popcount_tab_shared;
$L__BB2_6:
	cvt.u64.u32 	%rd15, %r251;
	add.s64 	%rd16, %rd1, %rd15;
	ld.global.u8 	%rs2, [%rd16];
	add.s32 	%r50, %r49, %r251;
	st.shared.u8 	[%r50], %rs2;
	add.s32 	%r51, %r251, %r7;
	cvt.u64.u32 	%rd17, %r51;
	add.s64 	%rd18, %rd1, %rd17;
	ld.global.u8 	%rs3, [%rd18];
	add.s32 	%r52, %r50, %r7;
	st.shared.u8 	[%r52], %rs3;
	add.s32 	%r53, %r51, %r7;
	cvt.u64.u32 	%rd19, %r53;
	add.s64 	%rd20, %rd1, %rd19;
	ld.global.u8 	%rs4, [%rd20];
	add.s32 	%r54, %r52, %r7;
	st.shared.u8 	[%r54], %rs4;
	add.s32 	%r55, %r53, %r7;
	cvt.u64.u32 	%rd21, %r55;
	add.s64 	%rd22, %rd1, %rd21;
	ld.global.u8 	%rs5, [%rd22];
	add.s32 	%r56, %r54, %r7;
	st.shared.u8 	[%r56], %rs5;
	add.s32 	%r251, %r55, %r7;
	setp.lt.u32 	%p6, %r251, 256;
	@%p6 bra 	$L__BB2_6;
$L__BB2_7:
	bar.sync 	0;
	setp.lt.s32 	%p7, %r35, 1;
	mov.b32 	%r257, 0;
	@%p7 bra 	$L__BB2_10;
	mad.lo.s32 	%r59, %r3, %r5, %r2;
	shl.b32 	%r60, %r2, 5;
	mov.u32 	%r61, _ZZ13MatrixMulXnorPiS_PfPhiiiiiiE13a_rect_shared;
	add.s32 	%r17, %r61, %r60;
	shl.b32 	%r18, %r36, 3;
	neg.s32 	%r255, %r35;
	mad.lo.s32 	%r254, %r32, %r59, %r1;
	mad.lo.s32 	%r62, %r4, %r5, %r1;
	mad.lo.s32 	%r253, %r2, %r33, %r62;
	mul.lo.s32 	%r22, %r5, %r33;
	cvta.to.global.u64 	%rd5, %rd7;
	cvta.to.global.u64 	%rd6, %rd8;
	mov.b32 	%r257, 0;
$L__BB2_9:
	mul.wide.s32 	%rd23, %r254, 4;
	add.s64 	%rd24, %rd5, %rd23;
	ld.global.u32 	%r63, [%rd24];
	shl.b32 	%r64, %r1, 2;
	add.s32 	%r65, %r17, %r64;
	st.shared.u32 	[%r65], %r63;
	mul.wide.s32 	%rd25, %r253, 4;
	add.s64 	%rd26, %rd6, %rd25;
	ld.global.u32 	%r66, [%rd26];
	shl.b32 	%r67, %r2, 5;
	mov.u32 	%r68, _ZZ13MatrixMulXnorPiS_PfPhiiiiiiE13b_rect_shared;
	add.s32 	%r69, %r68, %r64;
	add.s32 	%r70, %r69, %r67;
	st.shared.u32 	[%r70], %r66;
	bar.sync 	0;
	ld.shared.u32 	%r71, [%r17];
	ld.shared.u32 	%r72, [%r69];
	xor.b32  	%r73, %r72, %r71;
	and.b32  	%r74, %r73, 255;
	mov.u32 	%r75, _ZZ13MatrixMulXnorPiS_PfPhiiiiiiE21__popcount_tab_shared;
	add.s32 	%r76, %r75, %r74;
	ld.shared.u8 	%r77, [%r76];
	shr.u32 	%r78, %r73, 8;
	and.b32  	%r79, %r78, 255;
	add.s32 	%r80, %r75, %r79;
	ld.shared.u8 	%r81, [%r80];
	add.s32 	%r82, %r81, %r77;
	shr.u32 	%r83, %r73, 16;
	and.b32  	%r84, %r83, 255;
	add.s32 	%r85, %r75, %r84;
	ld.shared.u8 	%r86, [%r85];
	add.s32 	%r87, %r82, %r86;
	shr.u32 	%r88, %r73, 24;
	add.s32 	%r89, %r75, %r88;
	ld.shared.u8 	%r90, [%r89];
	add.s32 	%r91, %r87, %r90;
	ld.shared.u32 	%r92, [%r17+4];
	ld.shared.u32 	%r93, [%r69+32];
	xor.b32  	%r94, %r93, %r92;
	and.b32  	%r95, %r94, 255;
	add.s32 	%r96, %r75, %r95;
	ld.shared.u8 	%r97, [%r96];
	shr.u32 	%r98, %r94, 8;
	and.b32  	%r99, %r98, 255;
	add.s32 	%r100, %r75, %r99;
	ld.shared.u8 	%r101, [%r100];
	add.s32 	%r102, %r101, %r97;
	shr.u32 	%r103, %r94, 16;
	and.b32  	%r104, %r103, 255;
	add.s32 	%r105, %r75, %r104;
	ld.shared.u8 	%r106, [%r105];
	add.s32 	%r107, %r102, %r106;
	shr.u32 	%r108, %r94, 24;
	add.s32 	%r109, %r75, %r108;
	ld.shared.u8 	%r110, [%r109];
	add.s32 	%r111, %r107, %r110;
	ld.shared.u32 	%r112, [%r17+8];
	ld.shared.u32 	%r113, [%r69+64];
	xor.b32  	%r114, %r113, %r112;
	and.b32  	%r115, %r114, 255;
	add.s32 	%r116, %r75, %r115;
	ld.shared.u8 	%r117, [%r116];
	shr.u32 	%r118, %r114, 8;
	and.b32  	%r119, %r118, 255;
	add.s32 	%r120, %r75, %r119;
	ld.shared.u8 	%r121, [%r120];
	add.s32 	%r122, %r121, %r117;
	shr.u32 	%r123, %r114, 16;
	and.b32  	%r124, %r123, 255;
	add.s32 	%r125, %r75, %r124;
	ld.shared.u8 	%r126, [%r125];
	add.s32 	%r127, %r122, %r126;
	shr.u32 	%r128, %r114, 24;
	add.s32 	%r129, %r75, %r128;
	ld.shared.u8 	%r130, [%r129];
	add.s32 	%r131, %r127, %r130;
	ld.shared.u32 	%r132, [%r17+12];
	ld.shared.u32 	%r133, [%r69+96];
	xor.b32  	%r134, %r133, %r132;
	and.b32  	%r135, %r134, 255;
	add.s32 	%r136, %r75, %r135;
	ld.shared.u8 	%r137, [%r136];
	shr.u32 	%r138, %r134, 8;
	and.b32  	%r139, %r138, 255;
	add.s32 	%r140, %r75, %r139;
	ld.shared.u8 	%r141, [%r140];
	add.s32 	%r142, %r141, %r137;
	shr.u32 	%r143, %r134, 16;
	and.b32  	%r144, %r143, 255;
	add.s32 	%r145, %r75, %r144;
	ld.shared.u8 	%r146, [%r145];
	add.s32 	%r147, %r142, %r146;
	shr.u32 	%r148, %r134, 24;
	add.s32 	%r149, %r75, %r148;
	ld.shared.u8 	%r150, [%r149];
	add.s32 	%r151, %r147, %r150;
	ld.shared.u32 	%r152, [%r17+16];
	ld.shared.u32 	%r153, [%r69+128];
	xor.b32  	%r154, %r153, %r152;
	and.b32  	%r155, %r154, 255;
	add.s32 	%r156, %r75, %r155;
	ld.shared.u8 	%r157, [%r156];
	shr.u32 	%r158, %r154, 8;
	and.b32  	%r159, %r158, 255;
	add.s32 	%r160, %r75, %r159;
	ld.shared.u8 	%r161, [%r160];
	add.s32 	%r162, %r161, %r157;
	shr.u32 	%r163, %r154, 16;
	and.b32  	%r164, %r163, 255;
	add.s32 	%r165, %r75, %r164;
	ld.shared.u8 	%r166, [%r165];
	add.s32 	%r167, %r162, %r166;
	shr.u32 	%r168, %r154, 24;
	add.s32 	%r169, %r75, %r168;
	ld.shared.u8 	%r170, [%r169];
	add.s32 	%r171, %r167, %r170;
	ld.shared.u32 	%r172, [%r17+20];
	ld.shared.u32 	%r173, [%r69+160];
	xor.b32  	%r174, %r173, %r172;
	and.b32  	%r175, %r174, 255;
	add.s32 	%r176, %r75, %r175;
	ld.shared.u8 	%r177, [%r176];
	shr.u32 	%r178, %r174, 8;
	and.b32  	%r179, %r178, 255;
	add.s32 	%r180, %r75, %r179;
	ld.shared.u8 	%r181, [%r180];
	add.s32 	%r182, %r181, %r177;
	shr.u32 	%r183, %r174, 16;
	and.b32  	%r184, %r183, 255;
	add.s32 	%r185, %r75, %r184;
	ld.shared.u8 	%r186, [%r185];
	add.s32 	%r187, %r182, %r186;
	shr.u32 	%r188, %r174, 24;
	add.s32 	%r189, %r75, %r188;
	ld.shared.u8 	%r190, [%r189];
	add.s32 	%r191, %r187, %r190;
	ld.shared.u32 	%r192, [%r17+24];
	ld.shared.u32 	%r193, [%r69+192];
	xor.b32  	%r194, %r193, %r192;
	and.b32  	%r195, %r194, 255;
	add.s32 	%r196, %r75, %r195;
	ld.shared.u8 	%r197, [%r196];
	shr.u32 	%r198, %r194, 8;
	and.b32  	%r199, %r198, 255;
	add.s32 	%r200, %r75, %r199;
	ld.shared.u8 	%r201, [%r200];
	add.s32 	%r202, %r201, %r197;
	shr.u32 	%r203, %r194, 16;
	and.b32  	%r204, %r203, 255;
	add.s32 	%r205, %r75, %r204;
	ld.shared.u8 	%r206, [%r205];
	add.s32 	%r207, %r202, %r206;
	shr.u32 	%r208, %r194, 24;
	add.s32 	%r209, %r75, %r208;
	ld.shared.u8 	%r210, [%r209];
	add.s32 	%r211, %r207, %r210;
	ld.shared.u32 	%r212, [%r17+28];
	ld.shared.u32 	%r213, [%r69+224];
	xor.b32  	%r214, %r213, %r212;
	and.b32  	%r215, %r214, 255;
	add.s32 	%r216, %r75, %r215;
	ld.shared.u8 	%r217, [%r216];
	shr.u32 	%r218, %r214, 8;
	and.b32  	%r219, %r218, 255;
	add.s32 	%r220, %r75, %r219;
	ld.shared.u8 	%r221, [%r220];
	add.s32 	%r222, %r221, %r217;
	shr.u32 	%r223, %r214, 16;
	and.b32  	%r224, %r223, 255;
	add.s32 	%r225, %r75, %r224;
	ld.shared.u8 	%r226, [%r225];
	add.s32 	%r227, %r222, %r226;
	shr.u32 	%r228, %r214, 24;
	add.s32 	%r229, %r75, %r228;
	ld.shared.u8 	%r230, [%r229];
	add.s32 	%r231, %r227, %r230;
	add.s32 	%r232, %r257, %r18;
	shl.b32 	%r233, %r111, 1;
	add.s32 	%r234, %r91, %r131;
	add.s32 	%r235, %r234, %r151;
	add.s32 	%r236, %r235, %r171;
	add.s32 	%r237, %r236, %r191;
	add.s32 	%r238, %r237, %r211;
	add.s32 	%r239, %r238, %r231;
	shl.b32 	%r240, %r239, 1;
	add.s32 	%r241, %r240, %r233;
	sub.s32 	%r257, %r232, %r241;
	bar.sync 	0;
	add.s32 	%r255, %r255, 1;
	setp.ne.s32 	%p8, %r255, 0;
	add.s32 	%r254, %r254, %r5;
	add.s32 	%r253, %r253, %r22;
	@%p8 bra 	$L__BB2_9;
$L__BB2_10:
	ld.param.u64 	%rd30, [_Z13MatrixMulXnorPiS_PfPhiiiiii_param_2];
	cvta.to.global.u64 	%rd27, %rd30;
	mul.lo.s32 	%r242, %r35, %r5;
	mul.lo.s32 	%r243, %r242, %r36;
	sub.s32 	%r244, %r37, %r243;
	add.s32 	%r245, %r244, %r257;
	cvt.rn.f32.s32 	%f1, %r245;
	mad.lo.s32 	%r246, %r3, %r5, %r2;
	mad.lo.s32 	%r247, %r4, %r5, %r1;
	mad.lo.s32 	%r248, %r34, %r246, %r247;
	mul.wide.s32 	%rd28, %r248, 4;
	add.s64 	%rd29, %rd27, %rd28;
	st.global.f32 	[%rd29], %f1;
	ret;

}


// ===== COMPILED SASS (sm_100) =====

	.target	sm_100

	.elftype	@"ET_EXEC"


//--------------------- .note.nv.tkinfo           --------------------------
	.section	.note.nv.tkinfo,"",@"SHT_NOTE"
	.sectionflags	@"SHF_NOTE_NV_TKINFO"
	.tkinfo
        /*0018*/ 	.word	0x00000002
        /*0030*/ 	.string	""
        /*0030*/ 	.string	"ptxas"
        /*0030*/ 	.string	"Cuda compilation tools, release 13.0, V13.0.88"
        /*0030*/ 	.string	"Build cuda_13.0.r13.0/compiler.36424714_0"
        /*0030*/ 	.string	"-arch sm_100 -m 64 "



//--------------------- .note.nv.cuinfo           --------------------------
	.section	.note.nv.cuinfo,"",@"SHT_NOTE"
	.sectionflags	@"SHF_NOTE_NV_CUINFO"
        /*0018*/ 	.short	0x0002
        /*001a*/ 	.short	0x0064
        /*001c*/ 	.short	0x0082
	.zero		2


//--------------------- .nv.info                  --------------------------
	.section	.nv.info,"",@"SHT_CUDA_INFO"
	.align	4


	//----- nvinfo : EIATTR_REGCOUNT
	.align		4
        /*0000*/ 	.byte	0x04, 0x2f
        /*0002*/ 	.short	(.L_1 - .L_0)
	.align		4
.L_0:
        /*0004*/ 	.word	index@(_Z11AMatrix2BinPfPiiiiii)
        /*0008*/ 	.word	0x0000001f


	//----- nvinfo : EIATTR_FRAME_SIZE
	.align		4
.L_1:
        /*000c*/ 	.byte	0x04, 0x11
        /*000e*/ 	.short	(.L_3 - .L_2)
	.align		4
.L_2:
        /*0010*/ 	.word	index@(_Z11AMatrix2BinPfPiiiiii)
        /*0014*/ 	.word	0x00000000


	//----- nvinfo : EIATTR_REGCOUNT
	.align		4
.L_3:
        /*0018*/ 	.byte	0x04, 0x2f
        /*001a*/ 	.short	(.L_5 - .L_4)
	.align		4
.L_4:
        /*001c*/ 	.word	index@(_Z11BMatrix2BinPfPiiiiii)
        /*0020*/ 	.word	0x00000020


	//----- nvinfo : EIATTR_FRAME_SIZE
	.align		4
.L_5:
        /*0024*/ 	.byte	0x04, 0x11
        /*0026*/ 	.short	(.L_7 - .L_6)
	.align		4
.L_6:
        /*0028*/ 	.word	index@(_Z11BMatrix2BinPfPiiiiii)
        /*002c*/ 	.word	0x00000000


	//----- nvinfo : EIATTR_REGCOUNT
	.align		4
.L_7:
        /*0030*/ 	.byte	0x04, 0x2f
        /*0032*/ 	.short	(.L_9 - .L_8)
	.align		4
.L_8:
        /*0034*/ 	.word	index@(_Z13MatrixMulXnorPiS_PfPhiiiiii)
        /*0038*/ 	.word	0x00000020


	//----- nvinfo : EIATTR_FRAME_SIZE
	.align		4
.L_9:
        /*003c*/ 	.byte	0x04, 0x11
        /*003e*/ 	.short	(.L_11 - .L_10)
	.align		4
.L_10:
        /*0040*/ 	.word	index@(_Z13MatrixMulXnorPiS_PfPhiiiiii)
        /*0044*/ 	.word	0x00000000


	//----- nvinfo : EIATTR_MIN_STACK_SIZE
	.align		4
.L_11:
        /*0048*/ 	.byte	0x04, 0x12
        /*004a*/ 	.short	(.L_13 - .L_12)
	.align		4
.L_12:
        /*004c*/ 	.word	index@(_Z13MatrixMulXnorPiS_PfPhiiiiii)
        /*0050*/ 	.word	0x00000000


	//----- nvinfo : EIATTR_MIN_STACK_SIZE
	.align		4
.L_13:
        /*0054*/ 	.byte	0x04, 0x12
        /*0056*/ 	.short	(.L_15 - .L_14)
	.align		4
.L_14:
        /*0058*/ 	.word	index@(_Z11BMatrix2BinPfPiiiiii)
        /*005c*/ 	.word	0x00000000


	//----- nvinfo : EIATTR_MIN_STACK_SIZE
	.align		4
.L_15:
        /*0060*/ 	.byte	0x04, 0x12
        /*0062*/ 	.short	(.L_17 - .L_16)
	.align		4
.L_16:
        /*0064*/ 	.word	index@(_Z11AMatrix2BinPfPiiiiii)
        /*0068*/ 	.word	0x00000000
.L_17:


//--------------------- .nv.compat                --------------------------
	.section	.nv.compat,"",@"SHT_CUDA_COMPAT_INFO"
	.align	4
        /*0000*/ 	.byte	0x02, 0x09, 0x00, 0x00, 0x02, 0x02, 0x01, 0x00, 0x02, 0x05, 0x05, 0x00, 0x03, 0x07, 0x01, 0x01
        /*0010*/ 	.byte	0x02, 0x03, 0x00, 0x00, 0x02, 0x06, 0x01, 0x00, 0x04, 0x0b, 0x08, 0x00, 0x01, 0x00, 0x00, 0x00
        /*0020*/ 	.byte	0x00, 0x00, 0x00, 0x00


//--------------------- .nv.info._Z13MatrixMulXnorPiS_PfPhiiiiii --------------------------
	.section	.nv.info._Z13MatrixMulXnorPiS_PfPhiiiiii,"",@"SHT_CUDA_INFO"
	.sectionflags	@""
	.align	4


	//----- nvinfo : EIATTR_CUDA_API_VERSION
	.align		4
        /*0000*/ 	.byte	0x04, 0x37
        /*0002*/ 	.short	(.L_19 - .L_18)
.L_18:
        /*0004*/ 	.word	0x00000082


	//----- nvinfo : EIATTR_KPARAM_INFO
	.align		4
.L_19:
        /*0008*/ 	.byte	0x04, 0x17
        /*000a*/ 	.short	(.L_21 - .L_20)
.L_20:
        /*000c*/ 	.word	0x00000000
        /*0010*/ 	.short	0x0009
        /*0012*/ 	.short	0x0034
        /*0014*/ 	.byte	0x00, 0xf0, 0x11, 0x00


	//----- nvinfo : EIATTR_KPARAM_INFO
	.align		4
.L_21:
        /*0018*/ 	.byte	0x04, 0x17
        /*001a*/ 	.short	(.L_23 - .L_22)
.L_22:
        /*001c*/ 	.word	0x00000000
        /*0020*/ 	.short	0x0008
        /*0022*/ 	.short	0x0030
        /*0024*/ 	.byte	0x00, 0xf0, 0x11, 0x00


	//----- nvinfo : EIATTR_KPARAM_INFO
	.align		4
.L_23:
        /*0028*/ 	.byte	0x04, 0x17
        /*002a*/ 	.short	(.L_25 - .L_24)
.L_24:
        /*002c*/ 	.word	0x00000000
        /*0030*/ 	.short	0x0007
        /*0032*/ 	.short	0x002c
        /*0034*/ 	.byte	0x00, 0xf0, 0x11, 0x00


	//----- nvinfo : EIATTR_KPARAM_INFO
	.align		4
.L_25:
        /*0038*/ 	.byte	0x04, 0x17
        /*003a*/ 	.short	(.L_27 - .L_26)
.L_26:
        /*003c*/ 	.word	0x00000000
        /*0040*/ 	.short	0x0006
        /*0042*/ 	.short	0x0028
        /*0044*/ 	.byte	0x00, 0xf0, 0x11, 0x00


	//----- nvinfo : EIATTR_KPARAM_INFO
	.align		4
.L_27:
        /*0048*/ 	.byte	0x04, 0x17
        /*004a*/ 	.short	(.L_29 - .L_28)
.L_28:
        /*004c*/ 	.word	0x00000000
        /*0050*/ 	.short	0x0005
        /*0052*/ 	.short	0x0024
        /*0054*/ 	.byte	0x00, 0xf0, 0x11, 0x00


	//----- nvinfo : EIATTR_KPARAM_INFO
	.align		4
.L_29:
        /*0058*/ 	.byte	0x04, 0x17
        /*005a*/ 	.short	(.L_31 - .L_30)
.L_30:
        /*005c*/ 	.word	0x00000000
        /*0060*/ 	.short	0x0004
        /*0062*/ 	.short	0x0020
        /*0064*/ 	.byte	0x00, 0xf0, 0x11, 0x00


	//----- nvinfo : EIATTR_KPARAM_INFO
	.align		4
.L_31:
        /*0068*/ 	.byte	0x04, 0x17
        /*006a*/ 	.short	(.L_33 - .L_32)
.L_32:
        /*006c*/ 	.word	0x00000000
        /*0070*/ 	.short	0x0003
        /*0072*/ 	.short	0x0018
        /*0074*/ 	.byte	0x00, 0xf5, 0x21, 0x00


	//----- nvinfo : EIATTR_KPARAM_INFO
	.align		4
.L_33:
        /*0078*/ 	.byte	0x04, 0x17
        /*007a*/ 	.short	(.L_35 - .L_34)
.L_34:
        /*007c*/ 	.word	0x00000000
        /*0080*/ 	.short	0x0002
        /*0082*/ 	.short	0x0010
        /*0084*/ 	.byte	0x00, 0xf5, 0x21, 0x00


	//----- nvinfo : EIATTR_KPARAM_INFO
	.align		4
.L_35:
        /*0088*/ 	.byte	0x04, 0x17
        /*008a*/ 	.short	(.L_37 - .L_36)
.L_36:
        /*008c*/ 	.word	0x00000000
        /*0090*/ 	.short	0x0001
        /*0092*/ 	.short	0x0008
        /*0094*/ 	.byte	0x00, 0xf5, 0x21, 0x00


	//----- nvinfo : EIATTR_KPARAM_INFO
	.align		4
.L_37:
        /*0098*/ 	.byte	0x04, 0x17
        /*009a*/ 	.short	(.L_39 - .L_38)
.L_38:
        /*009c*/ 	.word	0x00000000
        /*00a0*/ 	.short	0x0000
        /*00a2*/ 	.short	0x0000
        /*00a4*/ 	.byte	0x00, 0xf5, 0x21, 0x00


	//----- nvinfo : EIATTR_SPARSE_MMA_MASK
	.align		4
.L_39:
        /*00a8*/ 	.byte	0x03, 0x50
        /*00aa*/ 	.short	0x0000


	//----- nvinfo : EIATTR_MAXREG_COUNT
	.align		4
        /*00ac*/ 	.byte	0x03, 0x1b
        /*00ae*/ 	.short	0x00ff


	//----- nvinfo : EIATTR_NUM_BARRIERS
	.align		4
        /*00b0*/ 	.byte	0x02, 0x4c
        /*00b2*/ 	.byte	0x01
	.zero		1


	//----- nvinfo : EIATTR_MERCURY_ISA_VERSION
	.align		4
        /*00b4*/ 	.byte	0x03, 0x5f
        /*00b6*/ 	.short	0x0101


	//----- nvinfo : EIATTR_VRC_CTA_INIT_COUNT
	.align		4
        /*00b8*/ 	.byte	0x02, 0x4a
	.zero		1
	.zero		1


	//----- nvinfo : EIATTR_EXIT_INSTR_OFFSETS
	.align		4
        /*00bc*/ 	.byte	0x04, 0x1c
        /*00be*/ 	.short	(.L_41 - .L_40)


	//   ....[0]....
.L_40:
        /*00c0*/ 	.word	0x000010a0


	//----- nvinfo : EIATTR_CRS_STACK_SIZE
	.align		4
.L_41:
        /*00c4*/ 	.byte	0x04, 0x1e
        /*00c6*/ 	.short	(.L_43 - .L_42)
.L_42:
        /*00c8*/ 	.word	0x00000000


	//----- nvinfo : EIATTR_CBANK_PARAM_SIZE
	.align		4
.L_43:
        /*00cc*/ 	.byte	0x03, 0x19
        /*00ce*/ 	.short	0x0038


	//----- nvinfo : EIATTR_PARAM_CBANK
	.align		4
        /*00d0*/ 	.byte	0x04, 0x0a
        /*00d2*/ 	.short	(.L_45 - .L_44)
	.align		4
.L_44:
        /*00d4*/ 	.word	index@(.nv.constant0._Z13MatrixMulXnorPiS_PfPhiiiiii)
        /*00d8*/ 	.short	0x0380
        /*00da*/ 	.short	0x0038


	//----- nvinfo : EIATTR_SW_WAR
	.align		4
.L_45:
        /*00dc*/ 	.byte	0x04, 0x36
        /*00de*/ 	.short	(.L_47 - .L_46)
.L_46:
        /*00e0*/ 	.word	0x00000008
.L_47:


//--------------------- .nv.info._Z11BMatrix2BinPfPiiiiii --------------------------
	.section	.nv.info._Z11BMatrix2BinPfPiiiiii,"",@"SHT_CUDA_INFO"
	.sectionflags	@""
	.align	4


	//----- nvinfo : EIATTR_CUDA_API_VERSION
	.align		4
        /*0000*/ 	.byte	0x04, 0x37
        /*0002*/ 	.short	(.L_49 - .L_48)
.L_48:
        /*0004*/ 	.word	0x00000082


	//----- nvinfo : EIATTR_KPARAM_INFO
	.align		4
.L_49:
        /*0008*/ 	.byte	0x04, 0x17
        /*000a*/ 	.short	(.L_51 - .L_50)
.L_50:
        /*000c*/ 	.word	0x00000000
        /*0010*/ 	.short	0x0006
        /*0012*/ 	.short	0x0020
        /*0014*/ 	.byte	0x00, 0xf0, 0x11, 0x00


	//----- nvinfo : EIATTR_KPARAM_INFO
	.align		4
.L_51:
        /*0018*/ 	.byte	0x04, 0x17
        /*001a*/ 	.short	(.L_53 - .L_52)
.L_52:
        /*001c*/ 	.word	0x00000000
        /*0020*/ 	.short	0x0005
        /*0022*/ 	.short	0x001c
        /*0024*/ 	.byte	0x00, 0xf0, 0x11, 0x00


	//----- nvinfo : EIATTR_KPARAM_INFO
	.align		4
.L_53:
        /*0028*/ 	.byte	0x04, 0x17
        /*002a*/ 	.short	(.L_55 - .L_54)
.L_54:
        /*002c*/ 	.word	0x00000000
        /*0030*/ 	.short	0x0004
        /*0032*/ 	.short	0x0018
        /*0034*/ 	.byte	0x00, 0xf0, 0x11, 0x00


	//----- nvinfo : EIATTR_KPARAM_INFO
	.align		4
.L_55:
        /*0038*/ 	.byte	0x04, 0x17
        /*003a*/ 	.short	(.L_57 - .L_56)
.L_56:
        /*003c*/ 	.word	0x00000000
        /*0040*/ 	.short	0x0003
        /*0042*/ 	.short	0x0014
        /*0044*/ 	.byte	0x00, 0xf0, 0x11, 0x00


	//----- nvinfo : EIATTR_KPARAM_INFO
	.align		4
.L_57:
        /*0048*/ 	.byte	0x04, 0x17
        /*004a*/ 	.short	(.L_59 - .L_58)
.L_58:
        /*004c*/ 	.word	0x00000000
        /*0050*/ 	.short	0x0002
        /*0052*/ 	.short	0x0010
        /*0054*/ 	.byte	0x00, 0xf0, 0x11, 0x00


	//----- nvinfo : EIATTR_KPARAM_INFO
	.align		4
.L_59:
        /*0058*/ 	.byte	0x04, 0x17
        /*005a*/ 	.short	(.L_61 - .L_60)
.L_60:
        /*005c*/ 	.word	0x00000000
        /*0060*/ 	.short	0x0001
        /*0062*/ 	.short	0x0008
        /*0064*/ 	.byte	0x00, 0xf5, 0x21, 0x00


	//----- nvinfo : EIATTR_KPARAM_INFO
	.align		4
.L_61:
        /*0068*/ 	.byte	0x04, 0x17
        /*006a*/ 	.short	(.L_63 - .L_62)
.L_62:
        /*006c*/ 	.word	0x00000000
        /*0070*/ 	.short	0x0000
        /*0072*/ 	.short	0x0000
        /*0074*/ 	.byte	0x00, 0xf5, 0x21, 0x00


	//----- nvinfo : EIATTR_SPARSE_MMA_MASK
	.align		4
.L_63:
        /*0078*/ 	.byte	0x03, 0x50
        /*007a*/ 	.short	0x0000


	//----- nvinfo : EIATTR_MAXREG_COUNT
	.align		4
        /*007c*/ 	.byte	0x03, 0x1b
        /*007e*/ 	.short	0x00ff


	//----- nvinfo : EIATTR_MERCURY_ISA_VERSION
	.align		4
        /*0080*/ 	.byte	0x03, 0x5f
        /*0082*/ 	.short	0x0101


	//----- nvinfo : EIATTR_VRC_CTA_INIT_COUNT
	.align		4
        /*0084*/ 	.byte	0x02, 0x4a
	.zero		1
	.zero		1


	//----- nvinfo : EIATTR_EXIT_INSTR_OFFSETS
	.align		4
        /*0088*/ 	.byte	0x04, 0x1c
        /*008a*/ 	.short	(.L_65 - .L_64)


	//   ....[0]....
.L_64:
        /*008c*/ 	.word	0x00000090


	//   ....[1]....
        /*0090*/ 	.word	0x00000d20


	//   ....[2]....
        /*0094*/ 	.word	0x000011a0


	//   ....[3]....
        /*0098*/ 	.word	0x00001810


	//----- nvinfo : EIATTR_CRS_STACK_SIZE
	.align		4
.L_65:
        /*009c*/ 	.byte	0x04, 0x1e
        /*009e*/ 	.short	(.L_67 - .L_66)
.L_66:
        /*00a0*/ 	.word	0x00000000


	//----- nvinfo : EIATTR_CBANK_PARAM_SIZE
	.align		4
.L_67:
        /*00a4*/ 	.byte	0x03, 0x19
        /*00a6*/ 	.short	0x0024


	//----- nvinfo : EIATTR_PARAM_CBANK
	.align		4
        /*00a8*/ 	.byte	0x04, 0x0a
        /*00aa*/ 	.short	(.L_69 - .L_68)
	.align		4
.L_68:
        /*00ac*/ 	.word	index@(.nv.constant0._Z11BMatrix2BinPfPiiiiii)
        /*00b0*/ 	.short	0x0380
        /*00b2*/ 	.short	0x0024


	//----- nvinfo : EIATTR_SW_WAR
	.align		4
.L_69:
        /*00b4*/ 	.byte	0x04, 0x36
        /*00b6*/ 	.short	(.L_71 - .L_70)
.L_70:
        /*00b8*/ 	.word	0x00000008
.L_71:


//--------------------- .nv.info._Z11AMatrix2BinPfPiiiiii --------------------------
	.section	.nv.info._Z11AMatrix2BinPfPiiiiii,"",@"SHT_CUDA_INFO"
	.sectionflags	@""
	.align	4


	//----- nvinfo : EIATTR_CUDA_API_VERSION
	.align		4
        /*0000*/ 	.byte	0x04, 0x37
        /*0002*/ 	.short	(.L_73 - .L_72)
.L_72:
        /*0004*/ 	.word	0x00000082


	//----- nvinfo : EIATTR_KPARAM_INFO
	.align		4
.L_73:
        /*0008*/ 	.byte	0x04, 0x17
        /*000a*/ 	.short	(.L_75 - .L_74)
.L_74:
        /*000c*/ 	.word	0x00000000
        /*0010*/ 	.short	0x0006
        /*0012*/ 	.short	0x0020
        /*0014*/ 	.byte	0x00, 0xf0, 0x11, 0x00


	//----- nvinfo : EIATTR_KPARAM_INFO
	.align		4
.L_75:
        /*0018*/ 	.byte	0x04, 0x17
        /*001a*/ 	.short	(.L_77 - .L_76)
.L_76:
        /*001c*/ 	.word	0x00000000
        /*0020*/ 	.short	0x0005
        /*0022*/ 	.short	0x001c
        /*0024*/ 	.byte	0x00, 0xf0, 0x11, 0x00


	//----- nvinfo : EIATTR_KPARAM_INFO
	.align		4
.L_77:
        /*0028*/ 	.byte	0x04, 0x17
        /*002a*/ 	.short	(.L_79 - .L_78)
.L_78:
        /*002c*/ 	.word	0x00000000
        /*0030*/ 	.short	0x0004
        /*0032*/ 	.short	0x0018
        /*0034*/ 	.byte	0x00, 0xf0, 0x11, 0x00


	//----- nvinfo : EIATTR_KPARAM_INFO
	.align		4
.L_79:
        /*0038*/ 	.byte	0x04, 0x17
        /*003a*/ 	.short	(.L_81 - .L_80)
.L_80:
        /*003c*/ 	.word	0x00000000
        /*0040*/ 	.short	0x0003
        /*0042*/ 	.short	0x0014
        /*0044*/ 	.byte	0x00, 0xf0, 0x11, 0x00


	//----- nvinfo : EIATTR_KPARAM_INFO
	.align		4
.L_81:
        /*0048*/ 	.byte	0x04, 0x17
        /*004a*/ 	.short	(.L_83 - .L_82)
.L_82:
        /*004c*/ 	.word	0x00000000
        /*0050*/ 	.short	0x0002
        /*0052*/ 	.short	0x0010
        /*0054*/ 	.byte	0x00, 0xf0, 0x11, 0x00


	//----- nvinfo : EIATTR_KPARAM_INFO
	.align		4
.L_83:
        /*0058*/ 	.byte	0x04, 0x17
        /*005a*/ 	.short	(.L_85 - .L_84)
.L_84:
        /*005c*/ 	.word	0x00000000
        /*0060*/ 	.short	0x0001
        /*0062*/ 	.short	0x0008
        /*0064*/ 	.byte	0x00, 0xf5, 0x21, 0x00


	//----- nvinfo : EIATTR_KPARAM_INFO
	.align		4
.L_85:
        /*0068*/ 	.byte	0x04, 0x17
        /*006a*/ 	.short	(.L_87 - .L_86)
.L_86:
        /*006c*/ 	.word	0x00000000
        /*0070*/ 	.short	0x0000
        /*0072*/ 	.short	0x0000
        /*0074*/ 	.byte	0x00, 0xf5, 0x21, 0x00


	//----- nvinfo : EIATTR_SPARSE_MMA_MASK
	.align		4
.L_87:
        /*0078*/ 	.byte	0x03, 0x50
        /*007a*/ 	.short	0x0000


	//----- nvinfo : EIATTR_MAXREG_COUNT
	.align		4
        /*007c*/ 	.byte	0x03, 0x1b
        /*007e*/ 	.short	0x00ff


	//----- nvinfo : EIATTR_MERCURY_ISA_VERSION
	.align		4
        /*0080*/ 	.byte	0x03, 0x5f
        /*0082*/ 	.short	0x0101


	//----- nvinfo : EIATTR_VRC_CTA_INIT_COUNT
	.align		4
        /*0084*/ 	.byte	0x02, 0x4a
	.zero		1
	.zero		1


	//----- nvinfo : EIATTR_EXIT_INSTR_OFFSETS
	.align		4
        /*0088*/ 	.byte	0x04, 0x1c
        /*008a*/ 	.short	(.L_89 - .L_88)


	//   ....[0]....
.L_88:
        /*008c*/ 	.word	0x00000090


	//   ....[1]....
        /*0090*/ 	.word	0x00000fa0


	//   ....[2]....
        /*0094*/ 	.word	0x00001420


	//   ....[3]....
        /*0098*/ 	.word	0x00001a90


	//----- nvinfo : EIATTR_CRS_STACK_SIZE
	.align		4
.L_89:
        /*009c*/ 	.byte	0x04, 0x1e
        /*009e*/ 	.short	(.L_91 - .L_90)
.L_90:
        /*00a0*/ 	.word	0x00000000


	//----- nvinfo : EIATTR_CBANK_PARAM_SIZE
	.align		4
.L_91:
        /*00a4*/ 	.byte	0x03, 0x19
        /*00a6*/ 	.short	0x0024


	//----- nvinfo : EIATTR_PARAM_CBANK
	.align		4
        /*00a8*/ 	.byte	0x04, 0x0a
        /*00aa*/ 	.short	(.L_93 - .L_92)
	.align		4
.L_92:
        /*00ac*/ 	.word	index@(.nv.constant0._Z11AMatrix2BinPfPiiiiii)
        /*00b0*/ 	.short	0x0380
        /*00b2*/ 	.short	0x0024


	//----- nvinfo : EIATTR_SW_WAR
	.align		4
.L_93:
        /*00b4*/ 	.byte	0x04, 0x36
        /*00b6*/ 	.short	(.L_95 - .L_94)
.L_94:
        /*00b8*/ 	.word	0x00000008
.L_95:


//--------------------- .nv.callgraph             --------------------------
	.section	.nv.callgraph,"",@"SHT_CUDA_CALLGRAPH"
	.align	4
	.sectionentsize	8
	.align		4
        /*0000*/ 	.word	0x00000000
	.align		4
        /*0004*/ 	.word	0xffffffff
	.align		4
        /*0008*/ 	.word	0x00000000
	.align		4
        /*000c*/ 	.word	0xfffffffe
	.align		4
        /*0010*/ 	.word	0x00000000
	.align		4
        /*0014*/ 	.word	0xfffffffd
	.align		4
        /*0018*/ 	.word	0x00000000
	.align		4
        /*001c*/ 	.word	0xfffffffc


//--------------------- .text._Z13MatrixMulXnorPiS_PfPhiiiiii --------------------------
	.section	.text._Z13MatrixMulXnorPiS_PfPhiiiiii,"ax",@progbits
	.align	128
        .global         _Z13MatrixMulXnorPiS_PfPhiiiiii
        .type           _Z13MatrixMulXnorPiS_PfPhiiiiii,@function
        .size           _Z13MatrixMulXnorPiS_PfPhiiiiii,(.L_x_32 - _Z13MatrixMulXnorPiS_PfPhiiiiii)
        .other          _Z13MatrixMulXnorPiS_PfPhiiiiii,@"STO_CUDA_ENTRY STV_DEFAULT"
_Z13MatrixMulXnorPiS_PfPhiiiiii:
.text._Z13MatrixMulXnorPiS_PfPhiiiiii:
[----:B------:R-:W-:Y:S01]  /*0000*/  LDC R1, c[0x0][0x37c] ;  /* 0x0000df00ff017b82 */ /* 0x000fe20000000800 */
[----:B------:R-:W0:Y:S07]  /*0010*/  S2R R2, SR_TID.X ;  /* 0x0000000000027919 */ /* 0x000e2e0000002100 */
[----:B------:R-:W0:Y:S01]  /*0020*/  LDC R0, c[0x0][0x360] ;  /* 0x0000d800ff007b82 */ /* 0x000e220000000800 */
[----:B------:R-:W1:Y:S01]  /*0030*/  LDCU.64 UR8, c[0x0][0x358] ;  /* 0x00006b00ff0877ac */ /* 0x000e620008000a00 */
[----:B------:R-:W-:Y:S01]  /*0040*/  BSSY.RECONVERGENT B0, `(.L_x_0) ;  /* 0x000005b000007945 */ /* 0x000fe20003800200 */
[----:B------:R-:W0:Y:S01]  /*0050*/  S2R R15, SR_TID.Y ;  /* 0x00000000000f7919 */ /* 0x000e220000002200 */
[----:B------:R-:W2:Y:S04]  /*0060*/  LDCU.64 UR12, c[0x0][0x398] ;  /* 0x00007300ff0c77ac */ /* 0x000ea80008000a00 */
[----:B------:R-:W3:Y:S08]  /*0070*/  S2UR UR7, SR_CTAID.X ;  /* 0x00000000000779c3 */ /* 0x000ef00000002500 */
[----:B------:R-:W4:Y:S01]  /*0080*/  S2UR UR10, SR_CTAID.Y ;  /* 0x00000000000a79c3 */ /* 0x000f220000002600 */
[----:B0-----:R-:W-:-:S05]  /*0090*/  IMAD R5, R15, R0, R2 ;  /* 0x000000000f057224 */ /* 0x001fca00078e0202 */
[----:B------:R-:W-:-:S13]  /*00a0*/  ISETP.GT.U32.AND P0, PT, R5, 0xff, PT ;  /* 0x000000ff0500780c */ /* 0x000fda0003f04070 */
[----:B-1234-:R-:W-:Y:S05]  /*00b0*/  @P0 BRA `(.L_x_1) ;  /* 0x00000004004c0947 */ /* 0x01efea0003800000 */
[----:B------:R-:W-:Y:S01]  /*00c0*/  IMAD R4, R0, R0, RZ ;  /* 0x0000000000047224 */ /* 0x000fe200078e02ff */
[----:B------:R-:W-:Y:S03]  /*00d0*/  BSSY.RECONVERGENT B1, `(.L_x_2) ;  /* 0x0000033000017945 */ /* 0x000fe60003800200 */
[----:B------:R-:W0:Y:S01]  /*00e0*/  I2F.U32.RP R11, R4 ;  /* 0x00000004000b7306 */ /* 0x000e220000209000 */
[--C-:B------:R-:W-:Y:S01]  /*00f0*/  IMAD.IADD R8, R5, 0x1, R4.reuse ;  /* 0x0000000105087824 */ /* 0x100fe200078e0204 */
[----:B------:R-:W-:Y:S01]  /*0100*/  ISETP.NE.U32.AND P2, PT, R4, RZ, PT ;  /* 0x000000ff0400720c */ /* 0x000fe20003f45070 */
[----:B------:R-:W-:-:S03]  /*0110*/  IMAD.MOV R13, RZ, RZ, -R4 ;  /* 0x000000ffff0d7224 */ /* 0x000fc600078e0a04 */
[C---:B------:R-:W-:Y:S02]  /*0120*/  ISETP.GE.U32.AND P0, PT, R8.reuse, 0x100, PT ;  /* 0x000001000800780c */ /* 0x040fe40003f06070 */
[----:B------:R-:W-:Y:S02]  /*0130*/  VIMNMX.U32 R9, PT, PT, R8, 0x100, !PT ;  /* 0x0000010008097848 */ /* 0x000fe40007fe0000 */
[----:B------:R-:W-:-:S04]  /*0140*/  SEL R10, RZ, 0x1, P0 ;  /* 0x00000001ff0a7807 */ /* 0x000fc80000000000 */
[----:B------:R-:W-:Y:S01]  /*0150*/  IADD3 R9, PT, PT, R9, -R8, -R10 ;  /* 0x8000000809097210 */ /* 0x000fe20007ffe80a */
[----:B0-----:R-:W0:Y:S02]  /*0160*/  MUFU.RCP R11, R11 ;  /* 0x0000000b000b7308 */ /* 0x001e240000001000 */
[----:B0-----:R-:W-:-:S06]  /*0170*/  VIADD R6, R11, 0xffffffe ;  /* 0x0ffffffe0b067836 */ /* 0x001fcc0000000000 */
[----:B------:R0:W1:Y:S02]  /*0180*/  F2I.FTZ.U32.TRUNC.NTZ R7, R6 ;  /* 0x0000000600077305 */ /* 0x000064000021f000 */
[----:B0-----:R-:W-:Y:S02]  /*0190*/  IMAD.MOV.U32 R6, RZ, RZ, RZ ;  /* 0x000000ffff067224 */ /* 0x001fe400078e00ff */
[----:B-1----:R-:W-:-:S04]  /*01a0*/  IMAD R13, R13, R7, RZ ;  /* 0x000000070d0d7224 */ /* 0x002fc800078e02ff */
[----:B------:R-:W-:-:S06]  /*01b0*/  IMAD.HI.U32 R12, R7, R13, R6 ;  /* 0x0000000d070c7227 */ /* 0x000fcc00078e0006 */
[----:B------:R-:W-:-:S04]  /*01c0*/  IMAD.HI.U32 R7, R12, R9, RZ ;  /* 0x000000090c077227 */ /* 0x000fc800078e00ff */
[----:B------:R-:W-:-:S04]  /*01d0*/  IMAD.MOV R6, RZ, RZ, -R7 ;  /* 0x000000ffff067224 */ /* 0x000fc800078e0a07 */
[----:B------:R-:W-:-:S05]  /*01e0*/  IMAD R9, R4, R6, R9 ;  /* 0x0000000604097224 */ /* 0x000fca00078e0209 */
[----:B------:R-:W-:-:S13]  /*01f0*/  ISETP.GE.U32.AND P0, PT, R9, R4, PT ;  /* 0x000000040900720c */ /* 0x000fda0003f06070 */
[----:B------:R-:W-:Y:S02]  /*0200*/  @P0 IMAD.IADD R9, R9, 0x1, -R4 ;  /* 0x0000000109090824 */ /* 0x000fe400078e0a04 */
[----:B------:R-:W-:-:S03]  /*0210*/  @P0 VIADD R7, R7, 0x1 ;  /* 0x0000000107070836 */ /* 0x000fc60000000000 */
[----:B------:R-:W-:-:S13]  /*0220*/  ISETP.GE.U32.AND P1, PT, R9, R4, PT ;  /* 0x000000040900720c */ /* 0x000fda0003f26070 */
[----:B------:R-:W-:Y:S01]  /*0230*/  @P1 VIADD R7, R7, 0x1 ;  /* 0x0000000107071836 */ /* 0x000fe20000000000 */
[----:B------:R-:W-:-:S05]  /*0240*/  @!P2 LOP3.LUT R7, RZ, R4, RZ, 0x33, !PT ;  /* 0x00000004ff07a212 */ /* 0x000fca00078e33ff */
[----:B------:R-:W-:-:S05]  /*0250*/  IMAD.IADD R8, R10, 0x1, R7 ;  /* 0x000000010a087824 */ /* 0x000fca00078e0207 */
[C---:B------:R-:W-:Y:S02]  /*0260*/  LOP3.LUT R6, R8.reuse, 0x3, RZ, 0xc0, !PT ;  /* 0x0000000308067812 */ /* 0x040fe400078ec0ff */
[----:B------:R-:W-:Y:S02]  /*0270*/  ISETP.GE.U32.AND P0, PT, R8, 0x3, PT ;  /* 0x000000030800780c */ /* 0x000fe40003f06070 */
[----:B------:R-:W-:-:S13]  /*0280*/  ISETP.NE.AND P1, PT, R6, 0x3, PT ;  /* 0x000000030600780c */ /* 0x000fda0003f25270 */
[----:B------:R-:W-:Y:S05]  /*0290*/  @!P1 BRA `(.L_x_3) ;  /* 0x0000000000589947 */ /* 0x000fea0003800000 */
[----:B------:R-:W0:Y:S01]  /*02a0*/  S2R R10, SR_CgaCtaId ;  /* 0x00000000000a7919 */ /* 0x000e220000008800 */
[----:B------:R-:W1:Y:S01]  /*02b0*/  LDCU.64 UR4, c[0x0][0x398] ;  /* 0x00007300ff0477ac */ /* 0x000e620008000a00 */
[----:B------:R-:W-:Y:S01]  /*02c0*/  IMAD.MOV.U32 R3, RZ, RZ, RZ ;  /* 0x000000ffff037224 */ /* 0x000fe200078e00ff */
[----:B------:R-:W-:Y:S01]  /*02d0*/  MOV R9, 0x400 ;  /* 0x0000040000097802 */ /* 0x000fe20000000f00 */
[----:B------:R-:W-:Y:S02]  /*02e0*/  VIADD R8, R8, 0x1 ;  /* 0x0000000108087836 */ /* 0x000fe40000000000 */
[----:B------:R-:W-:-:S03]  /*02f0*/  IMAD.WIDE.U32 R6, R15, R0, R2 ;  /* 0x000000000f067225 */ /* 0x000fc600078e0002 */
[----:B------:R-:W-:-:S05]  /*0300*/  LOP3.LUT R8, R8, 0x3, RZ, 0xc0, !PT ;  /* 0x0000000308087812 */ /* 0x000fca00078ec0ff */
[----:B------:R-:W-:Y:S01]  /*0310*/  IMAD.MOV R8, RZ, RZ, -R8 ;  /* 0x000000ffff087224 */ /* 0x000fe200078e0a08 */
[----:B-1----:R-:W-:-:S04]  /*0320*/  IADD3 R11, P1, PT, R6, UR4, RZ ;  /* 0x00000004060b7c10 */ /* 0x002fc8000ff3e0ff */
[----:B------:R-:W-:Y:S02]  /*0330*/  IADD3.X R12, PT, PT, R7, UR5, RZ, P1, !PT ;  /* 0x00000005070c7c10 */ /* 0x000fe40008ffe4ff */
[----:B0-----:R-:W-:-:S07]  /*0340*/  LEA R10, R10, R9, 0x18 ;  /* 0x000000090a0a7211 */ /* 0x001fce00078ec0ff */
.L_x_4:
[----:B0-----:R-:W-:Y:S02]  /*0350*/  IMAD.MOV.U32 R6, RZ, RZ, R11 ;  /* 0x000000ffff067224 */ /* 0x001fe400078e000b */
[----:B------:R-:W-:-:S05]  /*0360*/  IMAD.MOV.U32 R7, RZ, RZ, R12 ;  /* 0x000000ffff077224 */ /* 0x000fca00078e000c */
[----:B------:R-:W2:Y:S01]  /*0370*/  LDG.E.U8 R6, desc[UR8][R6.64] ;  /* 0x0000000806067981 */ /* 0x000ea2000c1e1100 */
[--C-:B------:R-:W-:Y:S01]  /*0380*/  IMAD.IADD R9, R10, 0x1, R5.reuse ;  /* 0x000000010a097824 */ /* 0x100fe200078e0205 */
[----:B------:R-:W-:Y:S01]  /*0390*/  IADD3 R11, P2, PT, R4, R11, RZ ;  /* 0x0000000b040b7210 */ /* 0x000fe20007f5e0ff */
[----:B------:R-:W-:Y:S02]  /*03a0*/  VIADD R8, R8, 0x1 ;  /* 0x0000000108087836 */ /* 0x000fe40000000000 */
[----:B------:R-:W-:Y:S02]  /*03b0*/  IMAD.IADD R5, R4, 0x1, R5 ;  /* 0x0000000104057824 */ /* 0x000fe400078e0205 */
[----:B------:R-:W-:Y:S01]  /*03c0*/  IMAD.X R12, RZ, RZ, R12, P2 ;  /* 0x000000ffff0c7224 */ /* 0x000fe200010e060c */
[----:B------:R-:W-:Y:S01]  /*03d0*/  ISETP.NE.AND P1, PT, R8, RZ, PT ;  /* 0x000000ff0800720c */ /* 0x000fe20003f25270 */
[----:B--2---:R0:W-:-:S12]  /*03e0*/  STS.U8 [R9], R6 ;  /* 0x0000000609007388 */ /* 0x0041d80000000000 */
[----:B------:R-:W-:Y:S05]  /*03f0*/  @P1 BRA `(.L_x_4) ;  /* 0xfffffffc00d41947 */ /* 0x000fea000383ffff */
.L_x_3:
[----:B------:R-:W-:Y:S05]  /*0400*/  BSYNC.RECONVERGENT B1 ;  /* 0x0000000000017941 */ /* 0x000fea0003800200 */
.L_x_2:
[----:B------:R-:W-:Y:S05]  /*0410*/  @!P0 BRA `(.L_x_1) ;  /* 0x0000000000748947 */ /* 0x000fea0003800000 */
[----:B------:R-:W1:Y:S01]  /*0420*/  S2R R7, SR_CgaCtaId ;  /* 0x0000000000077919 */ /* 0x000e620000008800 */
[----:B0-----:R-:W-:-:S04]  /*0430*/  MOV R6, 0x400 ;  /* 0x0000040000067802 */ /* 0x001fc80000000f00 */
[----:B-1----:R-:W-:-:S07]  /*0440*/  LEA R14, R7, R6, 0x18 ;  /* 0x00000006070e7211 */ /* 0x002fce00078ec0ff */
.L_x_5:
[----:B------:R-:W-:Y:S01]  /*0450*/  IMAD.IADD R9, R4, 0x1, R5 ;  /* 0x0000000104097824 */ /* 0x000fe200078e0205 */
[----:B-1----:R-:W-:-:S03]  /*0460*/  IADD3 R6, P0, PT, R5, UR12, RZ ;  /* 0x0000000c05067c10 */ /* 0x002fc6000ff1e0ff */
[C---:B------:R-:W-:Y:S01]  /*0470*/  IMAD.IADD R11, R4.reuse, 0x1, R9 ;  /* 0x00000001040b7824 */ /* 0x040fe200078e0209 */
[----:B------:R-:W-:Y:S01]  /*0480*/  IADD3 R8, P1, PT, R9, UR12, RZ ;  /* 0x0000000c09087c10 */ /* 0x000fe2000ff3e0ff */
[----:B------:R-:W-:Y:S02]  /*0490*/  IMAD.X R7, RZ, RZ, UR13, P0 ;  /* 0x0000000dff077e24 */ /* 0x000fe400080e06ff */
[----:B------:R-:W-:Y:S01]  /*04a0*/  IMAD.IADD R21, R4, 0x1, R11 ;  /* 0x0000000104157824 */ /* 0x000fe200078e020b */
[----:B------:R-:W-:Y:S01]  /*04b0*/  IADD3 R10, P0, PT, R11, UR12, RZ ;  /* 0x0000000c0b0a7c10 */ /* 0x000fe2000ff1e0ff */
[----:B------:R-:W-:Y:S01]  /*04c0*/  IMAD.X R9, RZ, RZ, UR13, P1 ;  /* 0x0000000dff097e24 */ /* 0x000fe200088e06ff */
[----:B------:R-:W2:Y:S02]  /*04d0*/  LDG.E.U8 R6, desc[UR8][R6.64] ;  /* 0x0000000806067981 */ /* 0x000ea4000c1e1100 */
[----:B------:R-:W-:Y:S01]  /*04e0*/  IADD3 R12, P1, PT, R21, UR12, RZ ;  /* 0x0000000c150c7c10 */ /* 0x000fe2000ff3e0ff */
[----:B------:R-:W-:Y:S01]  /*04f0*/  IMAD.X R11, RZ, RZ, UR13, P0 ;  /* 0x0000000dff0b7e24 */ /* 0x000fe200080e06ff */
[----:B------:R-:W3:Y:S03]  /*0500*/  LDG.E.U8 R8, desc[UR8][R8.64] ;  /* 0x0000000808087981 */ /* 0x000ee6000c1e1100 */
[----:B------:R-:W-:Y:S01]  /*0510*/  IMAD.X R13, RZ, RZ, UR13, P1 ;  /* 0x0000000dff0d7e24 */ /* 0x000fe200088e06ff */
[----:B------:R-:W4:Y:S04]  /*0520*/  LDG.E.U8 R10, desc[UR8][R10.64] ;  /* 0x000000080a0a7981 */ /* 0x000f28000c1e1100 */
[----:B------:R-:W5:Y:S01]  /*0530*/  LDG.E.U8 R12, desc[UR8][R12.64] ;  /* 0x000000080c0c7981 */ /* 0x000f62000c1e1100 */
[----:B------:R-:W-:-:S04]  /*0540*/  IMAD.IADD R25, R14, 0x1, R5 ;  /* 0x000000010e197824 */ /* 0x000fc800078e0205 */
[----:B------:R-:W-:-:S04]  /*0550*/  IMAD.IADD R17, R4, 0x1, R25 ;  /* 0x0000000104117824 */ /* 0x000fc800078e0219 */
[----:B------:R-:W-:-:S04]  /*0560*/  IMAD.IADD R19, R4, 0x1, R17 ;  /* 0x0000000104137824 */ /* 0x000fc800078e0211 */
[C---:B------:R-:W-:Y:S02]  /*0570*/  IMAD.IADD R23, R4.reuse, 0x1, R19 ;  /* 0x0000000104177824 */ /* 0x040fe400078e0213 */
[----:B------:R-:W-:-:S05]  /*0580*/  IMAD.IADD R5, R4, 0x1, R21 ;  /* 0x0000000104057824 */ /* 0x000fca00078e0215 */
[----:B------:R-:W-:Y:S01]  /*0590*/  ISETP.GE.U32.AND P0, PT, R5, 0x100, PT ;  /* 0x000001000500780c */ /* 0x000fe20003f06070 */
[----:B--2---:R1:W-:Y:S04]  /*05a0*/  STS.U8 [R25], R6 ;  /* 0x0000000619007388 */ /* 0x0043e80000000000 */
[----:B---3--:R1:W-:Y:S04]  /*05b0*/  STS.U8 [R17], R8 ;  /* 0x0000000811007388 */ /* 0x0083e80000000000 */
[----:B----4-:R1:W-:Y:S04]  /*05c0*/  STS.U8 [R19], R10 ;  /* 0x0000000a13007388 */ /* 0x0103e80000000000 */
[----:B-----5:R1:W-:Y:S01]  /*05d0*/  STS.U8 [R23], R12 ;  /* 0x0000000c17007388 */ /* 0x0203e20000000000 */
[----:B------:R-:W-:Y:S05]  /*05e0*/  @!P0 BRA `(.L_x_5) ;  /* 0xfffffffc00988947 */ /* 0x000fea000383ffff */
.L_x_1:
[----:B------:R-:W-:Y:S05]  /*05f0*/  BSYNC.RECONVERGENT B0 ;  /* 0x0000000000007941 */ /* 0x000fea0003800200 */
.L_x_0:
[----:B------:R-:W2:Y:S01]  /*0600*/  LDCU UR5, c[0x0][0x3ac] ;  /* 0x00007580ff0577ac */ /* 0x000ea20008000800 */
[----:B-1----:R-:W1:Y:S01]  /*0610*/  LDC.64 R12, c[0x0][0x3b0] ;  /* 0x0000ec00ff0c7b82 */ /* 0x002e620000000a00 */
[----:B------:R-:W-:Y:S01]  /*0620*/  IMAD.MOV.U32 R14, RZ, RZ, RZ ;  /* 0x000000ffff0e7224 */ /* 0x000fe200078e00ff */
[----:B--2---:R-:W-:-:S06]  /*0630*/  UISETP.GE.AND UP0, UPT, UR5, 0x1, UPT ;  /* 0x000000010500788c */ /* 0x004fcc000bf06270 */
[----:B------:R-:W-:Y:S06]  /*0640*/  BAR.SYNC.DEFER_BLOCKING 0x0 ;  /* 0x0000000000007b1d */ /* 0x000fec0000010000 */
[----:B------:R-:W-:Y:S05]  /*0650*/  BRA.U !UP0, `(.L_x_6) ;  /* 0x00000009085c7547 */ /* 0x000fea000b800000 */
[----:B------:R-:W2:Y:S01]  /*0660*/  S2UR UR11, SR_CgaCtaId ;  /* 0x00000000000b79c3 */ /* 0x000ea20000008800 */
[----:B------:R-:W3:Y:S01]  /*0670*/  LDCU.64 UR12, c[0x0][0x3a0] ;  /* 0x00007400ff0c77ac */ /* 0x000ee20008000a00 */
[C---:B------:R-:W-:Y:S02]  /*0680*/  IMAD R17, R0.reuse, UR7, R15 ;  /* 0x0000000700117c24 */ /* 0x040fe4000f8e020f */
[--C-:B------:R-:W-:Y:S01]  /*0690*/  IMAD R4, R0, UR10, R2.reuse ;  /* 0x0000000a00047c24 */ /* 0x100fe2000f8e0202 */
[----:B------:R-:W-:Y:S01]  /*06a0*/  UMOV UR4, 0x400 ;  /* 0x0000040000047882 */ /* 0x000fe20000000000 */
[----:B------:R-:W-:Y:S01]  /*06b0*/  IMAD.MOV.U32 R14, RZ, RZ, RZ ;  /* 0x000000ffff0e7224 */ /* 0x000fe200078e00ff */
[----:B------:R-:W-:Y:S02]  /*06c0*/  UIADD3 UR4, UPT, UPT, UR4, 0x100, URZ ;  /* 0x0000010004047890 */ /* 0x000fe4000fffe0ff */
[----:B------:R-:W-:Y:S01]  /*06d0*/  UIADD3 UR5, UPT, UPT, -UR5, URZ, URZ ;  /* 0x000000ff05057290 */ /* 0x000fe2000fffe1ff */
[----:B---3--:R-:W-:-:S02]  /*06e0*/  IMAD R17, R17, UR12, R2 ;  /* 0x0000000c11117c24 */ /* 0x008fc4000f8e0202 */
[----:B------:R-:W-:Y:S01]  /*06f0*/  IMAD R19, R15, UR13, R4 ;  /* 0x0000000d0f137c24 */ /* 0x000fe2000f8e0204 */
[----:B--2---:R-:W-:-:S06]  /*0700*/  ULEA UR4, UR11, UR4, 0x18 ;  /* 0x000000040b047291 */ /* 0x004fcc000f8ec0ff */
[----:B------:R-:W-:-:S07]  /*0710*/  LEA R21, R15, UR4, 0x5 ;  /* 0x000000040f157c11 */ /* 0x000fce000f8e28ff */
.L_x_7:
[----:B------:R-:W2:Y:S08]  /*0720*/  LDC.64 R4, c[0x0][0x380] ;  /* 0x0000e000ff047b82 */ /* 0x000eb00000000a00 */
[----:B0-----:R-:W0:Y:S01]  /*0730*/  LDC.64 R6, c[0x0][0x388] ;  /* 0x0000e200ff067b82 */ /* 0x001e220000000a00 */
[----:B--2---:R-:W-:-:S05]  /*0740*/  IMAD.WIDE R4, R17, 0x4, R4 ;  /* 0x0000000411047825 */ /* 0x004fca00078e0204 */
[----:B------:R-:W2:Y:S01]  /*0750*/  LDG.E R8, desc[UR8][R4.64] ;  /* 0x0000000804087981 */ /* 0x000ea2000c1e1900 */
[----:B0-----:R-:W-:-:S05]  /*0760*/  IMAD.WIDE R6, R19, 0x4, R6 ;  /* 0x0000000413067825 */ /* 0x001fca00078e0206 */
[----:B------:R-:W3:Y:S01]  /*0770*/  LDG.E R10, desc[UR8][R6.64] ;  /* 0x00000008060a7981 */ /* 0x000ee2000c1e1900 */
[----:B------:R-:W-:Y:S02]  /*0780*/  UMOV UR6, 0x400 ;  /* 0x0000040000067882 */ /* 0x000fe40000000000 */
[----:B------:R-:W-:-:S04]  /*0790*/  UIADD3 UR4, UPT, UPT, UR6, 0x200, URZ ;  /* 0x0000020006047890 */ /* 0x000fc8000fffe0ff */
[----:B------:R-:W-:Y:S01]  /*07a0*/  ULEA UR4, UR11, UR4, 0x18 ;  /* 0x000000040b047291 */ /* 0x000fe2000f8ec0ff */
[----:B------:R-:W-:-:S05]  /*07b0*/  IMAD R9, R2, 0x4, R21 ;  /* 0x0000000402097824 */ /* 0x000fca00078e0215 */
[----:B------:R-:W-:-:S05]  /*07c0*/  LEA R16, R2, UR4, 0x2 ;  /* 0x0000000402107c11 */ /* 0x000fca000f8e10ff */
[----:B------:R-:W-:Y:S01]  /*07d0*/  IMAD R11, R15, 0x20, R16 ;  /* 0x000000200f0b7824 */ /* 0x000fe200078e0210 */
[----:B------:R-:W-:Y:S02]  /*07e0*/  ULEA UR4, UR11, UR6, 0x18 ;  /* 0x000000060b047291 */ /* 0x000fe4000f8ec0ff */
[----:B------:R-:W-:-:S04]  /*07f0*/  UIADD3 UR5, UPT, UPT, UR5, 0x1, URZ ;  /* 0x0000000105057890 */ /* 0x000fc8000fffe0ff */
[----:B------:R-:W-:Y:S01]  /*0800*/  UISETP.NE.AND UP0, UPT, UR5, URZ, UPT ;  /* 0x000000ff0500728c */ /* 0x000fe2000bf05270 */
[C---:B------:R-:W-:Y:S02]  /*0810*/  IMAD.IADD R17, R0.reuse, 0x1, R17 ;  /* 0x0000000100117824 */ /* 0x040fe400078e0211 */
[----:B------:R-:W-:Y:S01]  /*0820*/  IMAD R19, R0, UR13, R19 ;  /* 0x0000000d00137c24 */ /* 0x000fe2000f8e0213 */
[----:B--2---:R-:W-:Y:S04]  /*0830*/  STS [R9], R8 ;  /* 0x0000000809007388 */ /* 0x004fe80000000800 */
[----:B---3--:R-:W-:Y:S01]  /*0840*/  STS [R11], R10 ;  /* 0x0000000a0b007388 */ /* 0x008fe20000000800 */
[----:B------:R-:W-:Y:S06]  /*0850*/  BAR.SYNC.DEFER_BLOCKING 0x0 ;  /* 0x0000000000007b1d */ /* 0x000fec0000010000 */
[----:B------:R-:W-:Y:S04]  /*0860*/  LDS R25, [R16+0x40] ;  /* 0x0000400010197984 */ /* 0x000fe80000000800 */
[----:B------:R-:W0:Y:S04]  /*0870*/  LDS.128 R4, [R21] ;  /* 0x0000000015047984 */ /* 0x000e280000000c00 */
[----:B------:R-:W2:Y:S01]  /*0880*/  LDS R23, [R16] ;  /* 0x0000000010177984 */ /* 0x000ea20000000800 */
[----:B0-----:R-:W-:-:S03]  /*0890*/  LOP3.LUT R25, R25, R6, RZ, 0x3c, !PT ;  /* 0x0000000619197212 */ /* 0x001fc600078e3cff */
[----:B------:R-:W-:Y:S01]  /*08a0*/  LDS R6, [R16+0x60] ;  /* 0x0000600010067984 */ /* 0x000fe20000000800 */
[----:B--2---:R-:W-:Y:S02]  /*08b0*/  LOP3.LUT R4, R23, R4, RZ, 0x3c, !PT ;  /* 0x0000000417047212 */ /* 0x004fe400078e3cff */
[--C-:B------:R-:W-:Y:S02]  /*08c0*/  SHF.R.U32.HI R20, RZ, 0x8, R25.reuse ;  /* 0x00000008ff147819 */ /* 0x100fe40000011619 */
[----:B------:R-:W-:Y:S02]  /*08d0*/  SHF.R.U32.HI R23, RZ, 0x10, R25 ;  /* 0x00000010ff177819 */ /* 0x000fe40000011619 */
[C---:B------:R-:W-:Y:S02]  /*08e0*/  LOP3.LUT R18, R25.reuse, 0xff, RZ, 0xc0, !PT ;  /* 0x000000ff19127812 */ /* 0x040fe400078ec0ff */
[----:B------:R-:W-:Y:S02]  /*08f0*/  LEA.HI R26, R25, UR4, RZ, 0x8 ;  /* 0x00000004191a7c11 */ /* 0x000fe4000f8f40ff */
[----:B------:R-:W-:-:S02]  /*0900*/  SHF.R.U32.HI R9, RZ, 0x10, R4 ;  /* 0x00000010ff097819 */ /* 0x000fc40000011604 */
[----:B------:R-:W-:Y:S01]  /*0910*/  SHF.R.U32.HI R8, RZ, 0x8, R4 ;  /* 0x00000008ff087819 */ /* 0x000fe20000011604 */
[----:B------:R-:W-:Y:S01]  /*0920*/  LDS.U8 R18, [R18+UR4] ;  /* 0x0000000412127984 */ /* 0x000fe20008000000 */
[----:B------:R-:W-:Y:S02]  /*0930*/  LOP3.LUT R25, R20, 0xff, RZ, 0xc0, !PT ;  /* 0x000000ff14197812 */ /* 0x000fe400078ec0ff */
[----:B------:R-:W-:Y:S01]  /*0940*/  LOP3.LUT R20, R23, 0xff, RZ, 0xc0, !PT ;  /* 0x000000ff17147812 */ /* 0x000fe200078ec0ff */
[----:B------:R-:W-:Y:S01]  /*0950*/  LDS.U8 R26, [R26] ;  /* 0x000000001a1a7984 */ /* 0x000fe20000000000 */
[----:B------:R-:W-:Y:S02]  /*0960*/  LOP3.LUT R22, R4, 0xff, RZ, 0xc0, !PT ;  /* 0x000000ff04167812 */ /* 0x000fe400078ec0ff */
[----:B------:R-:W-:Y:S01]  /*0970*/  LOP3.LUT R27, R9, 0xff, RZ, 0xc0, !PT ;  /* 0x000000ff091b7812 */ /* 0x000fe200078ec0ff */
[----:B------:R-:W-:Y:S01]  /*0980*/  LDS.U8 R25, [R25+UR4] ;  /* 0x0000000419197984 */ /* 0x000fe20008000000 */
[----:B------:R-:W-:-:S03]  /*0990*/  LOP3.LUT R28, R8, 0xff, RZ, 0xc0, !PT ;  /* 0x000000ff081c7812 */ /* 0x000fc600078ec0ff */
[----:B------:R-:W0:Y:S04]  /*09a0*/  LDS.U8 R20, [R20+UR4] ;  /* 0x0000000414147984 */ /* 0x000e280008000000 */
[----:B------:R-:W-:Y:S04]  /*09b0*/  LDS.U8 R22, [R22+UR4] ;  /* 0x0000000416167984 */ /* 0x000fe80008000000 */
[----:B------:R-:W-:Y:S04]  /*09c0*/  LDS.U8 R24, [R28+UR4] ;  /* 0x000000041c187984 */ /* 0x000fe80008000000 */
[----:B------:R-:W2:Y:S04]  /*09d0*/  LDS.U8 R27, [R27+UR4] ;  /* 0x000000041b1b7984 */ /* 0x000ea80008000000 */
[----:B------:R-:W-:Y:S04]  /*09e0*/  LDS R23, [R16+0x80] ;  /* 0x0000800010177984 */ /* 0x000fe80000000800 */
[----:B------:R-:W3:Y:S01]  /*09f0*/  LDS.128 R8, [R21+0x10] ;  /* 0x0000100015087984 */ /* 0x000ee20000000c00 */
[----:B------:R-:W-:-:S03]  /*0a00*/  LEA.HI R4, R4, UR4, RZ, 0x8 ;  /* 0x0000000404047c11 */ /* 0x000fc6000f8f40ff */
[----:B------:R-:W-:Y:S04]  /*0a10*/  LDS R28, [R16+0x20] ;  /* 0x00002000101c7984 */ /* 0x000fe80000000800 */
[----:B------:R-:W4:Y:S01]  /*0a20*/  LDS.U8 R4, [R4] ;  /* 0x0000000004047984 */ /* 0x000f220000000000 */
[----:B0-----:R-:W-:Y:S02]  /*0a30*/  IADD3 R29, PT, PT, R20, R25, R18 ;  /* 0x00000019141d7210 */ /* 0x001fe40007ffe012 */
[----:B------:R-:W-:-:S03]  /*0a40*/  LOP3.LUT R18, R6, R7, RZ, 0x3c, !PT ;  /* 0x0000000706127212 */ /* 0x000fc600078e3cff */
[----:B------:R-:W-:Y:S01]  /*0a50*/  IMAD.IADD R7, R29, 0x1, R26 ;  /* 0x000000011d077824 */ /* 0x000fe200078e021a */
[----:B------:R-:W-:Y:S01]  /*0a60*/  SHF.R.U32.HI R20, RZ, 0x10, R18 ;  /* 0x00000010ff147819 */ /* 0x000fe20000011612 */
[----:B------:R-:W0:Y:S01]  /*0a70*/  LDS R29, [R16+0xa0] ;  /* 0x0000a000101d7984 */ /* 0x000e220000000800 */
[----:B--2---:R-:W-:Y:S02]  /*0a80*/  IADD3 R6, PT, PT, R27, R24, R22 ;  /* 0x000000181b067210 */ /* 0x004fe40007ffe016 */
[----:B------:R-:W-:Y:S02]  /*0a90*/  LEA.HI R27, R18, UR4, RZ, 0x8 ;  /* 0x00000004121b7c11 */ /* 0x000fe4000f8f40ff */
[----:B---3--:R-:W-:Y:S02]  /*0aa0*/  LOP3.LUT R24, R23, R8, RZ, 0x3c, !PT ;  /* 0x0000000817187212 */ /* 0x008fe400078e3cff */
[----:B------:R-:W-:Y:S02]  /*0ab0*/  SHF.R.U32.HI R23, RZ, 0x8, R18 ;  /* 0x00000008ff177819 */ /* 0x000fe40000011612 */
[----:B------:R-:W-:-:S02]  /*0ac0*/  SHF.R.U32.HI R26, RZ, 0x8, R24 ;  /* 0x00000008ff1a7819 */ /* 0x000fc40000011618 */
[----:B------:R-:W-:Y:S02]  /*0ad0*/  SHF.R.U32.HI R22, RZ, 0x10, R24 ;  /* 0x00000010ff167819 */ /* 0x000fe40000011618 */
[----:B------:R-:W-:Y:S02]  /*0ae0*/  LOP3.LUT R8, R18, 0xff, RZ, 0xc0, !PT ;  /* 0x000000ff12087812 */ /* 0x000fe400078ec0ff */
[----:B------:R-:W-:Y:S02]  /*0af0*/  LOP3.LUT R23, R23, 0xff, RZ, 0xc0, !PT ;  /* 0x000000ff17177812 */ /* 0x000fe400078ec0ff */
[----:B------:R-:W-:Y:S02]  /*0b00*/  LOP3.LUT R18, R20, 0xff, RZ, 0xc0, !PT ;  /* 0x000000ff14127812 */ /* 0x000fe400078ec0ff */
[----:B------:R-:W-:Y:S01]  /*0b10*/  LOP3.LUT R26, R26, 0xff, RZ, 0xc0, !PT ;  /* 0x000000ff1a1a7812 */ /* 0x000fe200078ec0ff */
[----:B------:R-:W-:Y:S01]  /*0b20*/  LDS.U8 R8, [R8+UR4] ;  /* 0x0000000408087984 */ /* 0x000fe20008000000 */
[----:B------:R-:W-:-:S02]  /*0b30*/  LOP3.LUT R20, R22, 0xff, RZ, 0xc0, !PT ;  /* 0x000000ff16147812 */ /* 0x000fc400078ec0ff */
[----:B------:R-:W-:Y:S01]  /*0b40*/  LOP3.LUT R25, R24, 0xff, RZ, 0xc0, !PT ;  /* 0x000000ff18197812 */ /* 0x000fe200078ec0ff */
[----:B------:R-:W-:Y:S01]  /*0b50*/  LDS.U8 R23, [R23+UR4] ;  /* 0x0000000417177984 */ /* 0x000fe20008000000 */
[----:B----4-:R-:W-:-:S03]  /*0b60*/  IADD3 R4, PT, PT, R7, R6, R4 ;  /* 0x0000000607047210 */ /* 0x010fc60007ffe004 */
[----:B------:R-:W2:Y:S04]  /*0b70*/  LDS.U8 R18, [R18+UR4] ;  /* 0x0000000412127984 */ /* 0x000ea80008000000 */
[----:B------:R-:W3:Y:S04]  /*0b80*/  LDS R7, [R16+0xc0] ;  /* 0x0000c00010077984 */ /* 0x000ee80000000800 */
[----:B------:R-:W-:Y:S04]  /*0b90*/  LDS.U8 R25, [R25+UR4] ;  /* 0x0000000419197984 */ /* 0x000fe80008000000 */
[----:B------:R-:W-:Y:S04]  /*0ba0*/  LDS.U8 R26, [R26+UR4] ;  /* 0x000000041a1a7984 */ /* 0x000fe80008000000 */
[----:B------:R-:W4:Y:S04]  /*0bb0*/  LDS.U8 R20, [R20+UR4] ;  /* 0x0000000414147984 */ /* 0x000f280008000000 */
[----:B------:R-:W5:Y:S01]  /*0bc0*/  LDS R6, [R16+0xe0] ;  /* 0x0000e00010067984 */ /* 0x000f620000000800 */
[----:B------:R-:W-:-:S03]  /*0bd0*/  LEA.HI R22, R24, UR4, RZ, 0x8 ;  /* 0x0000000418167c11 */ /* 0x000fc6000f8f40ff */
[----:B------:R5:W1:Y:S04]  /*0be0*/  LDS.U8 R24, [R27] ;  /* 0x000000001b187984 */ /* 0x000a680000000000 */
[----:B------:R-:W1:Y:S01]  /*0bf0*/  LDS.U8 R22, [R22] ;  /* 0x0000000016167984 */ /* 0x000e620000000000 */
[----:B0-----:R-:W-:Y:S02]  /*0c00*/  LOP3.LUT R9, R29, R9, RZ, 0x3c, !PT ;  /* 0x000000091d097212 */ /* 0x001fe400078e3cff */
[----:B--2---:R-:W-:Y:S02]  /*0c10*/  IADD3 R23, PT, PT, R18, R23, R8 ;  /* 0x0000001712177210 */ /* 0x004fe40007ffe008 */
[----:B---3--:R-:W-:Y:S02]  /*0c20*/  LOP3.LUT R8, R7, R10, RZ, 0x3c, !PT ;  /* 0x0000000a07087212 */ /* 0x008fe400078e3cff */
[----:B------:R-:W-:-:S02]  /*0c30*/  SHF.R.U32.HI R10, RZ, 0x8, R9 ;  /* 0x00000008ff0a7819 */ /* 0x000fc40000011609 */
[----:B------:R-:W-:Y:S02]  /*0c40*/  LEA.HI R7, R9, UR4, RZ, 0x8 ;  /* 0x0000000409077c11 */ /* 0x000fe4000f8f40ff */
[----:B----4-:R-:W-:-:S04]  /*0c50*/  IADD3 R25, PT, PT, R20, R26, R25 ;  /* 0x0000001a14197210 */ /* 0x010fc80007ffe019 */
[----:B------:R-:W-:Y:S01]  /*0c60*/  LDS.U8 R7, [R7] ;  /* 0x0000000007077984 */ /* 0x000fe20000000000 */
[----:B------:R-:W-:Y:S02]  /*0c70*/  SHF.R.U32.HI R20, RZ, 0x10, R9 ;  /* 0x00000010ff147819 */ /* 0x000fe40000011609 */
[----:B-----5:R-:W-:Y:S02]  /*0c80*/  LOP3.LUT R27, R6, R11, RZ, 0x3c, !PT ;  /* 0x0000000b061b7212 */ /* 0x020fe400078e3cff */
[----:B------:R-:W-:Y:S02]  /*0c90*/  LOP3.LUT R6, R9, 0xff, RZ, 0xc0, !PT ;  /* 0x000000ff09067812 */ /* 0x000fe400078ec0ff */
[----:B------:R-:W-:Y:S02]  /*0ca0*/  LOP3.LUT R9, R10, 0xff, RZ, 0xc0, !PT ;  /* 0x000000ff0a097812 */ /* 0x000fe400078ec0ff */
[----:B------:R-:W-:Y:S02]  /*0cb0*/  LOP3.LUT R10, R20, 0xff, RZ, 0xc0, !PT ;  /* 0x000000ff140a7812 */ /* 0x000fe400078ec0ff */
[----:B------:R-:W-:Y:S01]  /*0cc0*/  LDS.U8 R6, [R6+UR4] ;  /* 0x0000000406067984 */ /* 0x000fe20008000000 */
[----:B-1----:R-:W-:-:S03]  /*0cd0*/  IADD3 R4, PT, PT, R4, R23, R24 ;  /* 0x0000001704047210 */ /* 0x002fc60007ffe018 */
[----:B------:R-:W-:Y:S01]  /*0ce0*/  LDS.U8 R9, [R9+UR4] ;  /* 0x0000000409097984 */ /* 0x000fe20008000000 */
[----:B------:R-:W-:-:S03]  /*0cf0*/  SHF.R.U32.HI R24, RZ, 0x8, R8 ;  /* 0x00000008ff187819 */ /* 0x000fc60000011608 */
[----:B------:R-:W0:Y:S01]  /*0d00*/  LDS.U8 R10, [R10+UR4] ;  /* 0x000000040a0a7984 */ /* 0x000e220008000000 */
[----:B------:R-:W-:Y:S02]  /*0d10*/  SHF.R.U32.HI R23, RZ, 0x10, R8 ;  /* 0x00000010ff177819 */ /* 0x000fe40000011608 */
[----:B------:R-:W-:Y:S02]  /*0d20*/  IADD3 R4, PT, PT, R4, R25, R22 ;  /* 0x0000001904047210 */ /* 0x000fe40007ffe016 */
[----:B------:R-:W-:Y:S02]  /*0d30*/  LOP3.LUT R5, R28, R5, RZ, 0x3c, !PT ;  /* 0x000000051c057212 */ /* 0x000fe400078e3cff */
[----:B------:R-:W-:Y:S02]  /*0d40*/  LOP3.LUT R11, R8, 0xff, RZ, 0xc0, !PT ;  /* 0x000000ff080b7812 */ /* 0x000fe400078ec0ff */
[--C-:B------:R-:W-:Y:S02]  /*0d50*/  SHF.R.U32.HI R25, RZ, 0x8, R27.reuse ;  /* 0x00000008ff197819 */ /* 0x100fe4000001161b */
[----:B------:R-:W-:-:S02]  /*0d60*/  SHF.R.U32.HI R22, RZ, 0x10, R27 ;  /* 0x00000010ff167819 */ /* 0x000fc4000001161b */
[----:B------:R-:W-:Y:S01]  /*0d70*/  LOP3.LUT R24, R24, 0xff, RZ, 0xc0, !PT ;  /* 0x000000ff18187812 */ /* 0x000fe200078ec0ff */
[----:B------:R-:W-:Y:S01]  /*0d80*/  LDS.U8 R11, [R11+UR4] ;  /* 0x000000040b0b7984 */ /* 0x000fe20008000000 */
[----:B------:R-:W-:Y:S02]  /*0d90*/  LOP3.LUT R23, R23, 0xff, RZ, 0xc0, !PT ;  /* 0x000000ff17177812 */ /* 0x000fe400078ec0ff */
[----:B------:R-:W-:Y:S02]  /*0da0*/  LEA.HI R16, R8, UR4, RZ, 0x8 ;  /* 0x0000000408107c11 */ /* 0x000fe4000f8f40ff */
[--C-:B------:R-:W-:Y:S01]  /*0db0*/  SHF.R.U32.HI R18, RZ, 0x8, R5.reuse ;  /* 0x00000008ff127819 */ /* 0x100fe20000011605 */
[----:B------:R-:W-:Y:S01]  /*0dc0*/  LDS.U8 R24, [R24+UR4] ;  /* 0x0000000418187984 */ /* 0x000fe20008000000 */
[----:B------:R-:W-:Y:S02]  /*0dd0*/  LOP3.LUT R26, R27, 0xff, RZ, 0xc0, !PT ;  /* 0x000000ff1b1a7812 */ /* 0x000fe400078ec0ff */
[----:B------:R-:W-:Y:S01]  /*0de0*/  SHF.R.U32.HI R20, RZ, 0x10, R5 ;  /* 0x00000010ff147819 */ /* 0x000fe20000011605 */
[----:B------:R-:W1:Y:S01]  /*0df0*/  LDS.U8 R23, [R23+UR4] ;  /* 0x0000000417177984 */ /* 0x000e620008000000 */
[----:B------:R-:W-:-:S02]  /*0e00*/  LOP3.LUT R25, R25, 0xff, RZ, 0xc0, !PT ;  /* 0x000000ff19197812 */ /* 0x000fc400078ec0ff */
[----:B------:R-:W-:Y:S01]  /*0e10*/  LOP3.LUT R22, R22, 0xff, RZ, 0xc0, !PT ;  /* 0x000000ff16167812 */ /* 0x000fe200078ec0ff */
[----:B------:R-:W2:Y:S01]  /*0e20*/  LDS.U8 R16, [R16] ;  /* 0x0000000010107984 */ /* 0x000ea20000000000 */
[----:B------:R-:W-:Y:S02]  /*0e30*/  LEA.HI R8, R27, UR4, RZ, 0x8 ;  /* 0x000000041b087c11 */ /* 0x000fe4000f8f40ff */
[----:B------:R-:W-:Y:S01]  /*0e40*/  LOP3.LUT R18, R18, 0xff, RZ, 0xc0, !PT ;  /* 0x000000ff12127812 */ /* 0x000fe200078ec0ff */
[----:B------:R-:W-:Y:S01]  /*0e50*/  LDS.U8 R26, [R26+UR4] ;  /* 0x000000041a1a7984 */ /* 0x000fe20008000000 */
[----:B------:R-:W-:Y:S02]  /*0e60*/  LOP3.LUT R20, R20, 0xff, RZ, 0xc0, !PT ;  /* 0x000000ff14147812 */ /* 0x000fe400078ec0ff */
[C---:B------:R-:W-:Y:S01]  /*0e70*/  LOP3.LUT R27, R5.reuse, 0xff, RZ, 0xc0, !PT ;  /* 0x000000ff051b7812 */ /* 0x040fe200078ec0ff */
[----:B------:R-:W-:Y:S01]  /*0e80*/  LDS.U8 R25, [R25+UR4] ;  /* 0x0000000419197984 */ /* 0x000fe20008000000 */
[----:B------:R-:W-:-:S03]  /*0e90*/  LEA.HI R5, R5, UR4, RZ, 0x8 ;  /* 0x0000000405057c11 */ /* 0x000fc6000f8f40ff */
[----:B------:R-:W3:Y:S04]  /*0ea0*/  LDS.U8 R22, [R22+UR4] ;  /* 0x0000000416167984 */ /* 0x000ee80008000000 */
[----:B------:R-:W-:Y:S04]  /*0eb0*/  LDS.U8 R27, [R27+UR4] ;  /* 0x000000041b1b7984 */ /* 0x000fe80008000000 */
[----:B------:R-:W-:Y:S04]  /*0ec0*/  LDS.U8 R18, [R18+UR4] ;  /* 0x0000000412127984 */ /* 0x000fe80008000000 */
[----:B------:R-:W4:Y:S04]  /*0ed0*/  LDS.U8 R20, [R20+UR4] ;  /* 0x0000000414147984 */ /* 0x000f280008000000 */
[----:B------:R-:W5:Y:S04]  /*0ee0*/  LDS.U8 R8, [R8] ;  /* 0x0000000008087984 */ /* 0x000f680000000000 */
[----:B------:R-:W5:Y:S01]  /*0ef0*/  LDS.U8 R5, [R5] ;  /* 0x0000000005057984 */ /* 0x000f620000000000 */
[----:B0-----:R-:W-:-:S02]  /*0f00*/  IADD3 R6, PT, PT, R10, R9, R6 ;  /* 0x000000090a067210 */ /* 0x001fc40007ffe006 */
[----:B------:R-:W0:Y:S01]  /*0f10*/  LDC R9, c[0x0][0x3b0] ;  /* 0x0000ec00ff097b82 */ /* 0x000e220000000800 */
[----:B-1----:R-:W-:Y:S02]  /*0f20*/  IADD3 R11, PT, PT, R23, R24, R11 ;  /* 0x00000018170b7210 */ /* 0x002fe40007ffe00b */
[----:B------:R-:W-:-:S04]  /*0f30*/  IADD3 R4, PT, PT, R4, R6, R7 ;  /* 0x0000000604047210 */ /* 0x000fc80007ffe007 */
[----:B--2---:R-:W-:Y:S02]  /*0f40*/  IADD3 R4, PT, PT, R4, R11, R16 ;  /* 0x0000000b04047210 */ /* 0x004fe40007ffe010 */
[----:B---3--:R-:W-:Y:S01]  /*0f50*/  IADD3 R25, PT, PT, R22, R25, R26 ;  /* 0x0000001916197210 */ /* 0x008fe20007ffe01a */
[----:B0-----:R-:W-:Y:S01]  /*0f60*/  IMAD R9, R9, 0x8, R14 ;  /* 0x0000000809097824 */ /* 0x001fe200078e020e */
[----:B----4-:R-:W-:Y:S02]  /*0f70*/  IADD3 R18, PT, PT, R20, R18, R27 ;  /* 0x0000001214127210 */ /* 0x010fe40007ffe01b */
[----:B-----5:R-:W-:-:S04]  /*0f80*/  IADD3 R4, PT, PT, R4, R25, R8 ;  /* 0x0000001904047210 */ /* 0x020fc80007ffe008 */
[----:B------:R-:W-:-:S05]  /*0f90*/  IADD3 R4, PT, PT, R4, R18, R5 ;  /* 0x0000001204047210 */ /* 0x000fca0007ffe005 */
[----:B------:R-:W-:Y:S01]  /*0fa0*/  IMAD R14, R4, -0x2, R9 ;  /* 0xfffffffe040e7824 */ /* 0x000fe200078e0209 */
[----:B------:R-:W-:Y:S06]  /*0fb0*/  BAR.SYNC.DEFER_BLOCKING 0x0 ;  /* 0x0000000000007b1d */ /* 0x000fec0000010000 */
[----:B------:R-:W-:Y:S05]  /*0fc0*/  BRA.U UP0, `(.L_x_7) ;  /* 0xfffffff500d47547 */ /* 0x000fea000b83ffff */
.L_x_6:
[----:B------:R-:W2:Y:S01]  /*0fd0*/  LDCU UR5, c[0x0][0x3ac] ;  /* 0x00007580ff0577ac */ /* 0x000ea20008000800 */
[----:B------:R-:W3:Y:S01]  /*0fe0*/  LDC.64 R4, c[0x0][0x390] ;  /* 0x0000e400ff047b82 */ /* 0x000ee20000000a00 */
[----:B------:R-:W-:Y:S01]  /*0ff0*/  IMAD.MOV R3, RZ, RZ, -R0 ;  /* 0x000000ffff037224 */ /* 0x000fe200078e0a00 */
[----:B------:R-:W4:Y:S01]  /*1000*/  LDCU UR4, c[0x0][0x3a8] ;  /* 0x00007500ff0477ac */ /* 0x000f220008000800 */
[C---:B------:R-:W-:Y:S02]  /*1010*/  IMAD R15, R0.reuse, UR7, R15 ;  /* 0x00000007000f7c24 */ /* 0x040fe4000f8e020f */
[----:B------:R-:W-:Y:S02]  /*1020*/  IMAD R0, R0, UR10, R2 ;  /* 0x0000000a00007c24 */ /* 0x000fe4000f8e0202 */
[----:B--2---:R-:W-:-:S04]  /*1030*/  IMAD R3, R3, UR5, RZ ;  /* 0x0000000503037c24 */ /* 0x004fc8000f8e02ff */
[----:B-1----:R-:W-:Y:S02]  /*1040*/  IMAD R13, R12, R3, R13 ;  /* 0x000000030c0d7224 */ /* 0x002fe400078e020d */
[----:B----4-:R-:W-:Y:S02]  /*1050*/  IMAD R3, R15, UR4, R0 ;  /* 0x000000040f037c24 */ /* 0x010fe4000f8e0200 */
[----:B------:R-:W-:Y:S02]  /*1060*/  IMAD.IADD R13, R13, 0x1, R14 ;  /* 0x000000010d0d7824 */ /* 0x000fe400078e020e */
[----:B---3--:R-:W-:-:S03]  /*1070*/  IMAD.WIDE R2, R3, 0x4, R4 ;  /* 0x0000000403027825 */ /* 0x008fc600078e0204 */
[----:B------:R-:W-:-:S05]  /*1080*/  I2FP.F32.S32 R13, R13 ;  /* 0x0000000d000d7245 */ /* 0x000fca0000201400 */
[----:B------:R-:W-:Y:S01]  /*1090*/  STG.E desc[UR8][R2.64], R13 ;  /* 0x0000000d02007986 */ /* 0x000fe2000c101908 */
[----:B------:R-:W-:Y:S05]  /*10a0*/  EXIT ;  /* 0x000000000000794d */ /* 0x000fea0003800000 */
.L_x_8:
[----:B------:R-:W-:-:S00]  /*10b0*/  BRA `(.L_x_8) ;  /* 0xfffffffc00fc7947 */ /* 0x000fc0000383ffff */
[----:B------:R-:W-:-:S00]  /*10c0*/  NOP ;  /* 0x0000000000007918 */ /* 0x000fc00000000000 */
        /* <DEDUP_REMOVED lines=11> */
.L_x_32:


//--------------------- .text._Z11BMatrix2BinPfPiiiiii --------------------------
	.section	.text._Z11BMatrix2BinPfPiiiiii,"ax",@progbits
	.align	128
        .global         _Z11BMatrix2BinPfPiiiiii
        .type           _Z11BMatrix2BinPfPiiiiii,@function
        .size           _Z11BMatrix2BinPfPiiiiii,(.L_x_33 - _Z11BMatrix2BinPfPiiiiii)
        .other          _Z11BMatrix2BinPfPiiiiii,@"STO_CUDA_ENTRY STV_DEFAULT"
_Z11BMatrix2BinPfPiiiiii:
.text._Z11BMatrix2BinPfPiiiiii:
[----:B------:R-:W-:Y:S01]  /*0000*/  LDC R1, c[0x0][0x37c] ;  /* 0x0000df00ff017b82 */ /* 0x000fe20000000800 */
[----:B------:R-:W0:Y:S07]  /*0010*/  S2R R3, SR_TID.X ;  /* 0x0000000000037919 */ /* 0x000e2e0000002100 */
[----:B------:R-:W0:Y:S01]  /*0020*/  S2UR UR4, SR_CTAID.X ;  /* 0x00000000000479c3 */ /* 0x000e220000002500 */
[----:B------:R-:W1:Y:S07]  /*0030*/  LDCU.64 UR6, c[0x0][0x398] ;  /* 0x00007300ff0677ac */ /* 0x000e6e0008000a00 */
[----:B------:R-:W0:Y:S01]  /*0040*/  LDC R2, c[0x0][0x360] ;  /* 0x0000d800ff027b82 */ /* 0x000e220000000800 */
[----:B-1----:R-:W-:-:S04]  /*0050*/  IMAD.U32 R4, RZ, RZ, UR7 ;  /* 0x00000007ff047e24 */ /* 0x002fc8000f8e00ff */
[----:B------:R-:W-:Y:S02]  /*0060*/  IMAD R0, R4, UR6, RZ ;  /* 0x0000000604007c24 */ /* 0x000fe4000f8e02ff */
[----:B0-----:R-:W-:-:S05]  /*0070*/  IMAD R3, R2, UR4, R3 ;  /* 0x0000000402037c24 */ /* 0x001fca000f8e0203 */
[----:B------:R-:W-:-:S13]  /*0080*/  ISETP.GE.AND P0, PT, R3, R0, PT ;  /* 0x000000000300720c */ /* 0x000fda0003f06270 */
[----:B------:R-:W-:Y:S05]  /*0090*/  @P0 EXIT ;  /* 0x000000000000094d */ /* 0x000fea0003800000 */
[----:B------:R-:W0:Y:S01]  /*00a0*/  LDCU UR4, c[0x0][0x3a0] ;  /* 0x00007400ff0477ac */ /* 0x000e220008000800 */
[----:B------:R-:W1:Y:S01]  /*00b0*/  LDCU UR5, c[0x0][0x370] ;  /* 0x00006e00ff0577ac */ /* 0x000e620008000800 */
[----:B------:R-:W2:Y:S01]  /*00c0*/  LDCU.64 UR8, c[0x0][0x358] ;  /* 0x00006b00ff0877ac */ /* 0x000ea20008000a00 */
[----:B0-----:R-:W-:Y:S01]  /*00d0*/  UISETP.GE.AND UP0, UPT, UR4, 0x1, UPT ;  /* 0x000000010400788c */ /* 0x001fe2000bf06270 */
[----:B-1----:R-:W-:-:S08]  /*00e0*/  IMAD R2, R2, UR5, RZ ;  /* 0x0000000502027c24 */ /* 0x002fd0000f8e02ff */
[----:B--2---:R-:W-:Y:S05]  /*00f0*/  BRA.U !UP0, `(.L_x_9) ;  /* 0x0000000d080c7547 */ /* 0x004fea000b800000 */
[----:B------:R-:W-:Y:S02]  /*0100*/  ULOP3.LUT UR5, UR4, 0x7ffffff8, URZ, 0xc0, !UPT ;  /* 0x7ffffff804057892 */ /* 0x000fe4000f8ec0ff */
[----:B------:R-:W-:Y:S02]  /*0110*/  ULOP3.LUT UR4, UR4, 0x7, URZ, 0xc0, !UPT ;  /* 0x0000000704047892 */ /* 0x000fe4000f8ec0ff */
[----:B------:R-:W-:-:S12]  /*0120*/  UIADD3 UR5, UPT, UPT, -UR5, URZ, URZ ;  /* 0x000000ff05057290 */ /* 0x000fd8000fffe1ff */
.L_x_14:
[----:B0-----:R-:W0:Y:S01]  /*0130*/  LDC R10, c[0x0][0x39c] ;  /* 0x0000e700ff0a7b82 */ /* 0x001e220000000800 */
[----:B------:R-:W-:Y:S02]  /*0140*/  HFMA2 R18, -RZ, RZ, 0, 0 ;  /* 0x00000000ff127431 */ /* 0x000fe400000001ff */
[----:B------:R-:W-:Y:S01]  /*0150*/  IMAD.MOV.U32 R26, RZ, RZ, RZ ;  /* 0x000000ffff1a7224 */ /* 0x000fe200078e00ff */
[----:B0-----:R-:W-:-:S04]  /*0160*/  IABS R7, R10 ;  /* 0x0000000a00077213 */ /* 0x001fc80000000000 */
[----:B------:R-:W0:Y:S08]  /*0170*/  I2F.RP R6, R7 ;  /* 0x0000000700067306 */ /* 0x000e300000209400 */
[----:B0-----:R-:W0:Y:S02]  /*0180*/  MUFU.RCP R6, R6 ;  /* 0x0000000600067308 */ /* 0x001e240000001000 */
[----:B0-----:R-:W-:-:S06]  /*0190*/  VIADD R4, R6, 0xffffffe ;  /* 0x0ffffffe06047836 */ /* 0x001fcc0000000000 */
[----:B------:R0:W1:Y:S02]  /*01a0*/  F2I.FTZ.U32.TRUNC.NTZ R5, R4 ;  /* 0x0000000400057305 */ /* 0x000064000021f000 */
[----:B0-----:R-:W-:Y:S01]  /*01b0*/  IMAD.MOV.U32 R4, RZ, RZ, RZ ;  /* 0x000000ffff047224 */ /* 0x001fe200078e00ff */
[----:B-1----:R-:W-:-:S05]  /*01c0*/  IADD3 R8, PT, PT, RZ, -R5, RZ ;  /* 0x80000005ff087210 */ /* 0x002fca0007ffe0ff */
[----:B------:R-:W-:Y:S01]  /*01d0*/  IMAD R9, R8, R7, RZ ;  /* 0x0000000708097224 */ /* 0x000fe200078e02ff */
[----:B------:R-:W-:-:S03]  /*01e0*/  IABS R8, R3 ;  /* 0x0000000300087213 */ /* 0x000fc60000000000 */
[----:B------:R-:W-:Y:S02]  /*01f0*/  IMAD.HI.U32 R5, R5, R9, R4 ;  /* 0x0000000905057227 */ /* 0x000fe400078e0004 */
[----:B------:R-:W0:Y:S04]  /*0200*/  LDC R4, c[0x0][0x3a0] ;  /* 0x0000e800ff047b82 */ /* 0x000e280000000800 */
[----:B------:R-:W-:-:S04]  /*0210*/  IMAD.HI.U32 R5, R5, R8, RZ ;  /* 0x0000000805057227 */ /* 0x000fc800078e00ff */
[----:B------:R-:W-:-:S04]  /*0220*/  IMAD.MOV R6, RZ, RZ, -R5 ;  /* 0x000000ffff067224 */ /* 0x000fc800078e0a05 */
[----:B------:R-:W-:Y:S02]  /*0230*/  IMAD R6, R7, R6, R8 ;  /* 0x0000000607067224 */ /* 0x000fe400078e0208 */
[----:B------:R-:W-:-:S03]  /*0240*/  IMAD.MOV.U32 R8, RZ, RZ, 0x1 ;  /* 0x00000001ff087424 */ /* 0x000fc600078e00ff */
[----:B------:R-:W-:-:S13]  /*0250*/  ISETP.GT.U32.AND P1, PT, R7, R6, PT ;  /* 0x000000060700720c */ /* 0x000fda0003f24070 */
[-C--:B------:R-:W-:Y:S01]  /*0260*/  @!P1 IADD3 R6, PT, PT, R6, -R7.reuse, RZ ;  /* 0x8000000706069210 */ /* 0x080fe20007ffe0ff */
[----:B------:R-:W-:Y:S01]  /*0270*/  @!P1 VIADD R5, R5, 0x1 ;  /* 0x0000000105059836 */ /* 0x000fe20000000000 */
[----:B------:R-:W-:Y:S02]  /*0280*/  ISETP.NE.AND P1, PT, R10, RZ, PT ;  /* 0x000000ff0a00720c */ /* 0x000fe40003f25270 */
[----:B------:R-:W-:Y:S02]  /*0290*/  ISETP.GE.U32.AND P0, PT, R6, R7, PT ;  /* 0x000000070600720c */ /* 0x000fe40003f06070 */
[----:B------:R-:W-:-:S04]  /*02a0*/  LOP3.LUT R6, R3, R10, RZ, 0x3c, !PT ;  /* 0x0000000a03067212 */ /* 0x000fc800078e3cff */
[----:B------:R-:W-:-:S07]  /*02b0*/  ISETP.GE.AND P2, PT, R6, RZ, PT ;  /* 0x000000ff0600720c */ /* 0x000fce0003f46270 */
[----:B------:R-:W-:Y:S01]  /*02c0*/  @P0 VIADD R5, R5, 0x1 ;  /* 0x0000000105050836 */ /* 0x000fe20000000000 */
[----:B0-----:R-:W-:-:S05]  /*02d0*/  ISETP.GE.U32.AND P0, PT, R4, 0x8, PT ;  /* 0x000000080400780c */ /* 0x001fca0003f06070 */
[----:B------:R-:W-:Y:S02]  /*02e0*/  @!P2 IADD3 R5, PT, PT, -R5, RZ, RZ ;  /* 0x000000ff0505a210 */ /* 0x000fe40007ffe1ff */
[----:B------:R-:W-:-:S05]  /*02f0*/  @!P1 LOP3.LUT R5, RZ, R10, RZ, 0x33, !PT ;  /* 0x0000000aff059212 */ /* 0x000fca00078e33ff */
[----:B------:R-:W-:-:S04]  /*0300*/  IMAD.MOV R6, RZ, RZ, -R5 ;  /* 0x000000ffff067224 */ /* 0x000fc800078e0a05 */
[----:B------:R-:W-:-:S04]  /*0310*/  IMAD R6, R10, R6, R3 ;  /* 0x000000060a067224 */ /* 0x000fc800078e0203 */
[----:B------:R-:W-:Y:S01]  /*0320*/  IMAD R9, R6, R4, R4 ;  /* 0x0000000406097224 */ /* 0x000fe200078e0204 */
[----:B------:R-:W-:Y:S06]  /*0330*/  @!P0 BRA `(.L_x_10) ;  /* 0x0000000400388947 */ /* 0x000fec0003800000 */
[----:B------:R-:W0:Y:S01]  /*0340*/  LDC R10, c[0x0][0x390] ;  /* 0x0000e400ff0a7b82 */ /* 0x000e220000000800 */
[C---:B------:R-:W-:Y:S01]  /*0350*/  IADD3 R19, PT, PT, R9.reuse, -0x4, RZ ;  /* 0xfffffffc09137810 */ /* 0x040fe20007ffe0ff */
[C---:B------:R-:W-:Y:S01]  /*0360*/  VIADD R29, R9.reuse, 0xfffffffd ;  /* 0xfffffffd091d7836 */ /* 0x040fe20000000000 */
[C---:B------:R-:W-:Y:S01]  /*0370*/  IADD3 R27, PT, PT, R9.reuse, -0x7, RZ ;  /* 0xfffffff9091b7810 */ /* 0x040fe20007ffe0ff */
[C---:B------:R-:W-:Y:S01]  /*0380*/  VIADD R23, R9.reuse, 0xfffffffb ;  /* 0xfffffffb09177836 */ /* 0x040fe20000000000 */
[C---:B------:R-:W-:Y:S01]  /*0390*/  IADD3 R24, PT, PT, R9.reuse, -0x1, RZ ;  /* 0xffffffff09187810 */ /* 0x040fe20007ffe0ff */
[C---:B------:R-:W-:Y:S01]  /*03a0*/  VIADD R25, R9.reuse, 0xfffffffa ;  /* 0xfffffffa09197836 */ /* 0x040fe20000000000 */
[----:B------:R-:W-:Y:S01]  /*03b0*/  MOV R7, UR5 ;  /* 0x0000000500077c02 */ /* 0x000fe20008000f00 */
[C---:B------:R-:W-:Y:S01]  /*03c0*/  VIADD R11, R9.reuse, 0xfffffff8 ;  /* 0xfffffff8090b7836 */ /* 0x040fe20000000000 */
[----:B------:R-:W-:Y:S01]  /*03d0*/  LOP3.LUT R18, R4, 0x7ffffff8, RZ, 0xc0, !PT ;  /* 0x7ffffff804127812 */ /* 0x000fe200078ec0ff */
[----:B------:R-:W-:-:S02]  /*03e0*/  VIADD R22, R9, 0xfffffffe ;  /* 0xfffffffe09167836 */ /* 0x000fc40000000000 */
[----:B------:R-:W-:Y:S02]  /*03f0*/  IMAD.MOV.U32 R26, RZ, RZ, RZ ;  /* 0x000000ffff1a7224 */ /* 0x000fe400078e00ff */
[----:B------:R-:W-:Y:S02]  /*0400*/  IMAD.MOV.U32 R8, RZ, RZ, 0x1 ;  /* 0x00000001ff087424 */ /* 0x000fe400078e00ff */
[-CC-:B0-----:R-:W-:Y:S02]  /*0410*/  IMAD R29, R29, R10.reuse, R5.reuse ;  /* 0x0000000a1d1d7224 */ /* 0x181fe400078e0205 */
[-CC-:B------:R-:W-:Y:S02]  /*0420*/  IMAD R19, R19, R10.reuse, R5.reuse ;  /* 0x0000000a13137224 */ /* 0x180fe400078e0205 */
[-CC-:B------:R-:W-:Y:S02]  /*0430*/  IMAD R23, R23, R10.reuse, R5.reuse ;  /* 0x0000000a17177224 */ /* 0x180fe400078e0205 */
[----:B------:R-:W-:-:S02]  /*0440*/  IMAD R25, R25, R10, R5 ;  /* 0x0000000a19197224 */ /* 0x000fc400078e0205 */
[-CC-:B------:R-:W-:Y:S02]  /*0450*/  IMAD R27, R27, R10.reuse, R5.reuse ;  /* 0x0000000a1b1b7224 */ /* 0x180fe400078e0205 */
[-CC-:B------:R-:W-:Y:S02]  /*0460*/  IMAD R11, R11, R10.reuse, R5.reuse ;  /* 0x0000000a0b0b7224 */ /* 0x180fe400078e0205 */
[-CC-:B------:R-:W-:Y:S02]  /*0470*/  IMAD R22, R22, R10.reuse, R5.reuse ;  /* 0x0000000a16167224 */ /* 0x180fe400078e0205 */
[----:B------:R-:W-:-:S07]  /*0480*/  IMAD R24, R24, R10, R5 ;  /* 0x0000000a18187224 */ /* 0x000fce00078e0205 */
.L_x_11:
[----:B------:R-:W0:Y:S02]  /*0490*/  LDC.64 R12, c[0x0][0x380] ;  /* 0x0000e000ff0c7b82 */ /* 0x000e240000000a00 */
[----:B0-----:R-:W-:-:S04]  /*04a0*/  IMAD.WIDE R14, R24, 0x4, R12 ;  /* 0x00000004180e7825 */ /* 0x001fc800078e020c */
[--C-:B------:R-:W-:Y:S01]  /*04b0*/  IMAD.WIDE R20, R22, 0x4, R12.reuse ;  /* 0x0000000416147825 */ /* 0x100fe200078e020c */
[----:B------:R0:W2:Y:S03]  /*04c0*/  LDG.E R28, desc[UR8][R14.64] ;  /* 0x000000080e1c7981 */ /* 0x0000a6000c1e1900 */
[--C-:B------:R-:W-:Y:S02]  /*04d0*/  IMAD.WIDE R16, R29, 0x4, R12.reuse ;  /* 0x000000041d107825 */ /* 0x100fe400078e020c */
[----:B------:R-:W3:Y:S04]  /*04e0*/  LDG.E R20, desc[UR8][R20.64] ;  /* 0x0000000814147981 */ /* 0x000ee8000c1e1900 */
[----:B------:R-:W4:Y:S01]  /*04f0*/  LDG.E R16, desc[UR8][R16.64] ;  /* 0x0000000810107981 */ /* 0x000f22000c1e1900 */
[----:B0-----:R-:W-:-:S06]  /*0500*/  IMAD.WIDE R14, R19, 0x4, R12 ;  /* 0x00000004130e7825 */ /* 0x001fcc00078e020c */
[----:B------:R-:W5:Y:S01]  /*0510*/  LDG.E R14, desc[UR8][R14.64] ;  /* 0x000000080e0e7981 */ /* 0x000f62000c1e1900 */
[----:B--2---:R-:W-:Y:S01]  /*0520*/  FSETP.NEU.AND P0, PT, R28, 1, PT ;  /* 0x3f8000001c00780b */ /* 0x004fe20003f0d000 */
[----:B------:R-:W-:Y:S01]  /*0530*/  IMAD.SHL.U32 R28, R8, 0x2, RZ ;  /* 0x00000002081c7824 */ /* 0x000fe200078e00ff */
[----:B---3--:R-:W-:Y:S01]  /*0540*/  FSETP.NEU.AND P1, PT, R20, 1, PT ;  /* 0x3f8000001400780b */ /* 0x008fe20003f2d000 */
[C---:B------:R-:W-:Y:S01]  /*0550*/  IMAD.SHL.U32 R20, R8.reuse, 0x4, RZ ;  /* 0x0000000408147824 */ /* 0x040fe200078e00ff */
[----:B------:R-:W-:Y:S02]  /*0560*/  SEL R21, R8, RZ, !P0 ;  /* 0x000000ff08157207 */ /* 0x000fe40004000000 */
[----:B----4-:R-:W-:Y:S02]  /*0570*/  FSETP.NEU.AND P2, PT, R16, 1, PT ;  /* 0x3f8000001000780b */ /* 0x010fe40003f4d000 */
[----:B------:R-:W-:Y:S02]  /*0580*/  SEL R28, R28, RZ, !P1 ;  /* 0x000000ff1c1c7207 */ /* 0x000fe40004800000 */
[----:B------:R-:W-:-:S02]  /*0590*/  SHF.L.U32 R16, R8, 0x3, RZ ;  /* 0x0000000308107819 */ /* 0x000fc400000006ff */
[----:B-----5:R-:W-:Y:S02]  /*05a0*/  FSETP.NEU.AND P0, PT, R14, 1, PT ;  /* 0x3f8000000e00780b */ /* 0x020fe40003f0d000 */
[----:B------:R-:W-:Y:S02]  /*05b0*/  IADD3 R26, PT, PT, R28, R21, R26 ;  /* 0x000000151c1a7210 */ /* 0x000fe40007ffe01a */
[----:B------:R-:W-:Y:S02]  /*05c0*/  SEL R17, R20, RZ, !P2 ;  /* 0x000000ff14117207 */ /* 0x000fe40005000000 */
[----:B------:R-:W-:Y:S01]  /*05d0*/  SEL R16, R16, RZ, !P0 ;  /* 0x000000ff10107207 */ /* 0x000fe20004000000 */
[----:B------:R-:W-:-:S03]  /*05e0*/  IMAD.WIDE R14, R23, 0x4, R12 ;  /* 0x00000004170e7825 */ /* 0x000fc600078e020c */
[----:B------:R-:W-:Y:S01]  /*05f0*/  IADD3 R26, PT, PT, R16, R17, R26 ;  /* 0x00000011101a7210 */ /* 0x000fe20007ffe01a */
[--C-:B------:R-:W-:Y:S02]  /*0600*/  IMAD.WIDE R16, R25, 0x4, R12.reuse ;  /* 0x0000000419107825 */ /* 0x100fe400078e020c */
[----:B------:R-:W2:Y:S02]  /*0610*/  LDG.E R14, desc[UR8][R14.64] ;  /* 0x000000080e0e7981 */ /* 0x000ea4000c1e1900 */
[--C-:B------:R-:W-:Y:S02]  /*0620*/  IMAD.WIDE R20, R27, 0x4, R12.reuse ;  /* 0x000000041b147825 */ /* 0x100fe400078e020c */
[----:B------:R-:W3:Y:S02]  /*0630*/  LDG.E R16, desc[UR8][R16.64] ;  /* 0x0000000810107981 */ /* 0x000ee4000c1e1900 */
[----:B------:R-:W-:Y:S02]  /*0640*/  IMAD.WIDE R12, R11, 0x4, R12 ;  /* 0x000000040b0c7825 */ /* 0x000fe400078e020c */
[----:B------:R-:W4:Y:S04]  /*0650*/  LDG.E R20, desc[UR8][R20.64] ;  /* 0x0000000814147981 */ /* 0x000f28000c1e1900 */
[----:B------:R0:W5:Y:S01]  /*0660*/  LDG.E R13, desc[UR8][R12.64] ;  /* 0x000000080c0d7981 */ /* 0x000162000c1e1900 */
[----:B------:R-:W-:Y:S01]  /*0670*/  IADD3 R7, PT, PT, R7, 0x8, RZ ;  /* 0x0000000807077810 */ /* 0x000fe20007ffe0ff */
[----:B------:R-:W-:-:S03]  /*0680*/  IMAD.SHL.U32 R28, R8, 0x10, RZ ;  /* 0x00000010081c7824 */ /* 0x000fc600078e00ff */
[----:B------:R-:W-:Y:S01]  /*0690*/  ISETP.NE.AND P2, PT, R7, RZ, PT ;  /* 0x000000ff0700720c */ /* 0x000fe20003f45270 */
[----:B0-----:R-:W-:Y:S01]  /*06a0*/  IMAD.SHL.U32 R12, R8, 0x20, RZ ;  /* 0x00000020080c7824 */ /* 0x001fe200078e00ff */
[----:B--2---:R-:W-:Y:S02]  /*06b0*/  FSETP.NEU.AND P0, PT, R14, 1, PT ;  /* 0x3f8000000e00780b */ /* 0x004fe40003f0d000 */
[----:B---3--:R-:W-:Y:S02]  /*06c0*/  FSETP.NEU.AND P1, PT, R16, 1, PT ;  /* 0x3f8000001000780b */ /* 0x008fe40003f2d000 */
[----:B------:R-:W-:Y:S02]  /*06d0*/  SEL R28, R28, RZ, !P0 ;  /* 0x000000ff1c1c7207 */ /* 0x000fe40004000000 */
[----:B------:R-:W-:Y:S01]  /*06e0*/  SEL R15, R12, RZ, !P1 ;  /* 0x000000ff0c0f7207 */ /* 0x000fe20004800000 */
[----:B------:R-:W-:Y:S01]  /*06f0*/  IMAD.SHL.U32 R12, R8, 0x40, RZ ;  /* 0x00000040080c7824 */ /* 0x000fe200078e00ff */
[----:B----4-:R-:W-:-:S02]  /*0700*/  FSETP.NEU.AND P0, PT, R20, 1, PT ;  /* 0x3f8000001400780b */ /* 0x010fc40003f0d000 */
[----:B-----5:R-:W-:Y:S02]  /*0710*/  FSETP.NEU.AND P1, PT, R13, 1, PT ;  /* 0x3f8000000d00780b */ /* 0x020fe40003f2d000 */
[----:B------:R-:W-:Y:S01]  /*0720*/  SHF.L.U32 R14, R8, 0x7, RZ ;  /* 0x00000007080e7819 */ /* 0x000fe200000006ff */
[----:B------:R-:W-:Y:S01]  /*0730*/  IMAD.MOV R16, RZ, RZ, -R10 ;  /* 0x000000ffff107224 */ /* 0x000fe200078e0a0a */
[----:B------:R-:W-:Y:S02]  /*0740*/  IADD3 R26, PT, PT, R15, R28, R26 ;  /* 0x0000001c0f1a7210 */ /* 0x000fe40007ffe01a */
[----:B------:R-:W-:Y:S02]  /*0750*/  SEL R13, R12, RZ, !P0 ;  /* 0x000000ff0c0d7207 */ /* 0x000fe40004000000 */
[----:B------:R-:W-:Y:S01]  /*0760*/  SEL R14, R14, RZ, !P1 ;  /* 0x000000ff0e0e7207 */ /* 0x000fe20004800000 */
[C---:B------:R-:W-:Y:S01]  /*0770*/  IMAD R29, R16.reuse, 0x8, R29 ;  /* 0x00000008101d7824 */ /* 0x040fe200078e021d */
[C---:B------:R-:W-:Y:S01]  /*0780*/  LEA R23, R16.reuse, R23, 0x3 ;  /* 0x0000001710177211 */ /* 0x040fe200078e18ff */
[C---:B------:R-:W-:Y:S01]  /*0790*/  IMAD R19, R16.reuse, 0x8, R19 ;  /* 0x0000000810137824 */ /* 0x040fe200078e0213 */
[C---:B------:R-:W-:Y:S01]  /*07a0*/  LEA R11, R16.reuse, R11, 0x3 ;  /* 0x0000000b100b7211 */ /* 0x040fe200078e18ff */
[----:B------:R-:W-:Y:S01]  /*07b0*/  IMAD R25, R16, 0x8, R25 ;  /* 0x0000000810197824 */ /* 0x000fe200078e0219 */
[----:B------:R-:W-:Y:S01]  /*07c0*/  IADD3 R26, PT, PT, R14, R13, R26 ;  /* 0x0000000d0e1a7210 */ /* 0x000fe20007ffe01a */
[----:B------:R-:W-:Y:S01]  /*07d0*/  IMAD R27, R16, 0x8, R27 ;  /* 0x00000008101b7824 */ /* 0x000fe200078e021b */
[----:B------:R-:W-:Y:S01]  /*07e0*/  SHF.L.U32 R8, R8, 0x8, RZ ;  /* 0x0000000808087819 */ /* 0x000fe200000006ff */
[----:B------:R-:W-:-:S02]  /*07f0*/  IMAD R22, R16, 0x8, R22 ;  /* 0x0000000810167824 */ /* 0x000fc400078e0216 */
[----:B------:R-:W-:Y:S01]  /*0800*/  IMAD R24, R16, 0x8, R24 ;  /* 0x0000000810187824 */ /* 0x000fe200078e0218 */
[----:B------:R-:W-:Y:S06]  /*0810*/  @P2 BRA `(.L_x_11) ;  /* 0xfffffffc001c2947 */ /* 0x000fec000383ffff */
.L_x_10:
[----:B------:R-:W-:-:S09]  /*0820*/  UISETP.NE.AND UP0, UPT, UR4, URZ, UPT ;  /* 0x000000ff0400728c */ /* 0x000fd2000bf05270 */
[----:B------:R-:W-:Y:S05]  /*0830*/  BRA.U !UP0, `(.L_x_12) ;  /* 0x0000000508187547 */ /* 0x000fea000b800000 */
[----:B------:R-:W-:Y:S01]  /*0840*/  UIADD3 UR6, UPT, UPT, UR4, -0x1, URZ ;  /* 0xffffffff04067890 */ /* 0x000fe2000fffe0ff */
[----:B------:R-:W-:-:S03]  /*0850*/  LOP3.LUT P4, R19, R4, 0x3, RZ, 0xc0, !PT ;  /* 0x0000000304137812 */ /* 0x000fc6000788c0ff */
[----:B------:R-:W-:-:S09]  /*0860*/  UISETP.GE.U32.AND UP0, UPT, UR6, 0x3, UPT ;  /* 0x000000030600788c */ /* 0x000fd2000bf06070 */
[----:B------:R-:W-:Y:S05]  /*0870*/  BRA.U !UP0, `(.L_x_13) ;  /* 0x0000000108847547 */ /* 0x000fea000b800000 */
[----:B------:R-:W0:Y:S01]  /*0880*/  LDC R7, c[0x0][0x390] ;  /* 0x0000e400ff077b82 */ /* 0x000e220000000800 */
[----:B------:R-:W-:Y:S02]  /*0890*/  LOP3.LUT R10, RZ, R18, RZ, 0x33, !PT ;  /* 0x00000012ff0a7212 */ /* 0x000fe400078e33ff */
[----:B------:R-:W-:-:S03]  /*08a0*/  IADD3 R12, PT, PT, R9, -0x2, -R18 ;  /* 0xfffffffe090c7810 */ /* 0x000fc60007ffe812 */
[----:B------:R-:W-:Y:S02]  /*08b0*/  IMAD.IADD R10, R9, 0x1, R10 ;  /* 0x00000001090a7824 */ /* 0x000fe400078e020a */
[----:B------:R-:W1:Y:S01]  /*08c0*/  LDC.64 R16, c[0x0][0x380] ;  /* 0x0000e000ff107b82 */ /* 0x000e620000000a00 */
[CC--:B0-----:R-:W-:Y:S02]  /*08d0*/  IMAD R14, R12.reuse, R7.reuse, -R7 ;  /* 0x000000070c0e7224 */ /* 0x0c1fe400078e0a07 */
[-CC-:B------:R-:W-:Y:S02]  /*08e0*/  IMAD R13, R12, R7.reuse, R5.reuse ;  /* 0x000000070c0d7224 */ /* 0x180fe400078e0205 */
[-C--:B------:R-:W-:Y:S01]  /*08f0*/  IMAD R11, R10, R7.reuse, R5 ;  /* 0x000000070a0b7224 */ /* 0x080fe200078e0205 */
[C-C-:B------:R-:W-:Y:S01]  /*0900*/  IADD3 R7, PT, PT, R5.reuse, -R7, R14.reuse ;  /* 0x8000000705077210 */ /* 0x140fe20007ffe00e */
[----:B------:R-:W-:Y:S02]  /*0910*/  IMAD.IADD R15, R5, 0x1, R14 ;  /* 0x00000001050f7824 */ /* 0x000fe400078e020e */
[----:B-1----:R-:W-:-:S04]  /*0920*/  IMAD.WIDE R12, R13, 0x4, R16 ;  /* 0x000000040d0c7825 */ /* 0x002fc800078e0210 */
[--C-:B------:R-:W-:Y:S02]  /*0930*/  IMAD.WIDE R10, R11, 0x4, R16.reuse ;  /* 0x000000040b0a7825 */ /* 0x100fe400078e0210 */
[----:B------:R-:W2:Y:S02]  /*0940*/  LDG.E R12, desc[UR8][R12.64] ;  /* 0x000000080c0c7981 */ /* 0x000ea4000c1e1900 */
[--C-:B------:R-:W-:Y:S02]  /*0950*/  IMAD.WIDE R14, R15, 0x4, R16.reuse ;  /* 0x000000040f0e7825 */ /* 0x100fe400078e0210 */
[----:B------:R-:W3:Y:S02]  /*0960*/  LDG.E R10, desc[UR8][R10.64] ;  /* 0x000000080a0a7981 */ /* 0x000ee4000c1e1900 */
[----:B------:R-:W-:Y:S02]  /*0970*/  IMAD.WIDE R16, R7, 0x4, R16 ;  /* 0x0000000407107825 */ /* 0x000fe400078e0210 */
[----:B------:R-:W4:Y:S04]  /*0980*/  LDG.E R14, desc[UR8][R14.64] ;  /* 0x000000080e0e7981 */ /* 0x000f28000c1e1900 */
[----:B------:R-:W5:Y:S01]  /*0990*/  LDG.E R16, desc[UR8][R16.64] ;  /* 0x0000000810107981 */ /* 0x000f62000c1e1900 */
[C---:B------:R-:W-:Y:S01]  /*09a0*/  SHF.L.U32 R7, R8.reuse, 0x1, RZ ;  /* 0x0000000108077819 */ /* 0x040fe200000006ff */
[----:B------:R-:W-:-:S02]  /*09b0*/  IMAD.SHL.U32 R20, R8, 0x4, RZ ;  /* 0x0000000408147824 */ /* 0x000fc400078e00ff */
[----:B------:R-:W-:Y:S01]  /*09c0*/  IMAD.SHL.U32 R21, R8, 0x8, RZ ;  /* 0x0000000808157824 */ /* 0x000fe200078e00ff */
[----:B------:R-:W-:Y:S02]  /*09d0*/  IADD3 R18, PT, PT, R18, 0x4, RZ ;  /* 0x0000000412127810 */ /* 0x000fe40007ffe0ff */
[----:B--2---:R-:W-:Y:S02]  /*09e0*/  FSETP.NEU.AND P1, PT, R12, 1, PT ;  /* 0x3f8000000c00780b */ /* 0x004fe40003f2d000 */
[----:B---3--:R-:W-:Y:S02]  /*09f0*/  FSETP.NEU.AND P0, PT, R10, 1, PT ;  /* 0x3f8000000a00780b */ /* 0x008fe40003f0d000 */
[----:B------:R-:W-:Y:S02]  /*0a00*/  SEL R10, R7, RZ, !P1 ;  /* 0x000000ff070a7207 */ /* 0x000fe40004800000 */
[----:B----4-:R-:W-:Y:S02]  /*0a10*/  FSETP.NEU.AND P2, PT, R14, 1, PT ;  /* 0x3f8000000e00780b */ /* 0x010fe40003f4d000 */
[----:B------:R-:W-:-:S02]  /*0a20*/  SEL R7, R8, RZ, !P0 ;  /* 0x000000ff08077207 */ /* 0x000fc40004000000 */
[----:B-----5:R-:W-:Y:S02]  /*0a30*/  FSETP.NEU.AND P3, PT, R16, 1, PT ;  /* 0x3f8000001000780b */ /* 0x020fe40003f6d000 */
[----:B------:R-:W-:Y:S02]  /*0a40*/  SEL R20, R20, RZ, !P2 ;  /* 0x000000ff14147207 */ /* 0x000fe40005000000 */
[----:B------:R-:W-:Y:S02]  /*0a50*/  SEL R21, R21, RZ, !P3 ;  /* 0x000000ff15157207 */ /* 0x000fe40005800000 */
[----:B------:R-:W-:Y:S01]  /*0a60*/  IADD3 R7, PT, PT, R10, R7, R26 ;  /* 0x000000070a077210 */ /* 0x000fe20007ffe01a */
[----:B------:R-:W-:-:S03]  /*0a70*/  IMAD.SHL.U32 R8, R8, 0x10, RZ ;  /* 0x0000001008087824 */ /* 0x000fc600078e00ff */
[----:B------:R-:W-:-:S07]  /*0a80*/  IADD3 R26, PT, PT, R21, R20, R7 ;  /* 0x00000014151a7210 */ /* 0x000fce0007ffe007 */
.L_x_13:
[----:B------:R-:W-:Y:S05]  /*0a90*/  @!P4 BRA `(.L_x_12) ;  /* 0x000000000080c947 */ /* 0x000fea0003800000 */
[----:B------:R-:W-:Y:S02]  /*0aa0*/  ISETP.NE.AND P0, PT, R19, 0x1, PT ;  /* 0x000000011300780c */ /* 0x000fe40003f05270 */
[----:B------:R-:W-:-:S04]  /*0ab0*/  LOP3.LUT R4, R4, 0x1, RZ, 0xc0, !PT ;  /* 0x0000000104047812 */ /* 0x000fc800078ec0ff */
[----:B------:R-:W-:-:S07]  /*0ac0*/  ISETP.NE.U32.AND P1, PT, R4, 0x1, PT ;  /* 0x000000010400780c */ /* 0x000fce0003f25070 */
[----:B------:R-:W0:Y:S01]  /*0ad0*/  @P0 LDC R14, c[0x0][0x390] ;  /* 0x0000e400ff0e0b82 */ /* 0x000e220000000800 */
[----:B------:R-:W-:Y:S02]  /*0ae0*/  @P0 LOP3.LUT R4, RZ, R18, RZ, 0x33, !PT ;  /* 0x00000012ff040212 */ /* 0x000fe400078e33ff */
[C---:B------:R-:W-:Y:S01]  /*0af0*/  @P0 IADD3 R7, PT, PT, R9.reuse, -0x2, -R18 ;  /* 0xfffffffe09070810 */ /* 0x040fe20007ffe812 */
[----:B------:R-:W-:Y:S01]  /*0b00*/  @P0 VIADD R18, R18, 0x2 ;  /* 0x0000000212120836 */ /* 0x000fe20000000000 */
[----:B------:R-:W-:-:S03]  /*0b10*/  @P0 IADD3 R4, PT, PT, R9, R4, RZ ;  /* 0x0000000409040210 */ /* 0x000fc60007ffe0ff */
[----:B------:R-:W1:Y:S01]  /*0b20*/  @P0 LDC.64 R12, c[0x0][0x380] ;  /* 0x0000e000ff0c0b82 */ /* 0x000e620000000a00 */
[----:B------:R-:W-:-:S05]  /*0b30*/  @!P1 LOP3.LUT R18, RZ, R18, RZ, 0x33, !PT ;  /* 0x00000012ff129212 */ /* 0x000fca00078e33ff */
[----:B------:R-:W-:Y:S02]  /*0b40*/  @!P1 IMAD.IADD R18, R9, 0x1, R18 ;  /* 0x0000000109129824 */ /* 0x000fe400078e0212 */
[----:B------:R-:W2:Y:S08]  /*0b50*/  @!P1 LDC R16, c[0x0][0x390] ;  /* 0x0000e400ff109b82 */ /* 0x000eb00000000800 */
[----:B------:R-:W3:Y:S01]  /*0b60*/  @!P1 LDC.64 R10, c[0x0][0x380] ;  /* 0x0000e000ff0a9b82 */ /* 0x000ee20000000a00 */
[----:B0-----:R-:W-:-:S02]  /*0b70*/  @P0 IMAD R15, R7, R14, R5 ;  /* 0x0000000e070f0224 */ /* 0x001fc400078e0205 */
[----:B------:R-:W-:Y:S02]  /*0b80*/  @P0 IMAD R7, R4, R14, R5 ;  /* 0x0000000e04070224 */ /* 0x000fe400078e0205 */
[----:B-1----:R-:W-:-:S04]  /*0b90*/  @P0 IMAD.WIDE R14, R15, 0x4, R12 ;  /* 0x000000040f0e0825 */ /* 0x002fc800078e020c */
[----:B------:R-:W-:Y:S02]  /*0ba0*/  @P0 IMAD.WIDE R12, R7, 0x4, R12 ;  /* 0x00000004070c0825 */ /* 0x000fe400078e020c */
[----:B------:R-:W4:Y:S02]  /*0bb0*/  @P0 LDG.E R14, desc[UR8][R14.64] ;  /* 0x000000080e0e0981 */ /* 0x000f24000c1e1900 */
[----:B--2---:R-:W-:Y:S02]  /*0bc0*/  @!P1 IMAD R7, R18, R16, R5 ;  /* 0x0000001012079224 */ /* 0x004fe400078e0205 */
[----:B------:R-:W2:Y:S02]  /*0bd0*/  @P0 LDG.E R12, desc[UR8][R12.64] ;  /* 0x000000080c0c0981 */ /* 0x000ea4000c1e1900 */
[----:B---3--:R-:W-:-:S06]  /*0be0*/  @!P1 IMAD.WIDE R10, R7, 0x4, R10 ;  /* 0x00000004070a9825 */ /* 0x008fcc00078e020a */
[----:B------:R-:W3:Y:S01]  /*0bf0*/  @!P1 LDG.E R10, desc[UR8][R10.64] ;  /* 0x000000080a0a9981 */ /* 0x000ee2000c1e1900 */
[----:B------:R-:W-:Y:S01]  /*0c00*/  @P0 IMAD.SHL.U32 R4, R8, 0x2, RZ ;  /* 0x0000000208040824 */ /* 0x000fe200078e00ff */
[----:B----4-:R-:W-:Y:S02]  /*0c10*/  @P0 FSETP.NEU.AND P3, PT, R14, 1, PT ;  /* 0x3f8000000e00080b */ /* 0x010fe40003f6d000 */
[----:B--2---:R-:W-:Y:S02]  /*0c20*/  @P0 FSETP.NEU.AND P2, PT, R12, 1, PT ;  /* 0x3f8000000c00080b */ /* 0x004fe40003f4d000 */
[----:B------:R-:W-:Y:S02]  /*0c30*/  @P0 SEL R4, R4, RZ, !P3 ;  /* 0x000000ff04040207 */ /* 0x000fe40005800000 */
[C---:B------:R-:W-:Y:S02]  /*0c40*/  @P0 SEL R7, R8.reuse, RZ, !P2 ;  /* 0x000000ff08070207 */ /* 0x040fe40005000000 */
[----:B------:R-:W-:-:S02]  /*0c50*/  @P0 SHF.L.U32 R8, R8, 0x2, RZ ;  /* 0x0000000208080819 */ /* 0x000fc400000006ff */
[----:B------:R-:W-:Y:S02]  /*0c60*/  @P0 IADD3 R26, PT, PT, R4, R7, R26 ;  /* 0x00000007041a0210 */ /* 0x000fe40007ffe01a */
[----:B---3--:R-:W-:-:S04]  /*0c70*/  @!P1 FSETP.NEU.AND P2, PT, R10, 1, PT ;  /* 0x3f8000000a00980b */ /* 0x008fc80003f4d000 */
[----:B------:R-:W-:-:S05]  /*0c80*/  @!P1 SEL R7, R8, RZ, !P2 ;  /* 0x000000ff08079207 */ /* 0x000fca0005000000 */
[----:B------:R-:W-:-:S07]  /*0c90*/  @!P1 IMAD.IADD R26, R26, 0x1, R7 ;  /* 0x000000011a1a9824 */ /* 0x000fce00078e0207 */
.L_x_12:
[----:B------:R-:W0:Y:S01]  /*0ca0*/  LDC.64 R8, c[0x0][0x388] ;  /* 0x0000e200ff087b82 */ /* 0x000e220000000a00 */
[----:B------:R-:W1:Y:S01]  /*0cb0*/  LDCU UR6, c[0x0][0x394] ;  /* 0x00007280ff0677ac */ /* 0x000e620008000800 */
[----:B------:R-:W-:-:S05]  /*0cc0*/  IMAD.IADD R3, R2, 0x1, R3 ;  /* 0x0000000102037824 */ /* 0x000fca00078e0203 */
[----:B------:R-:W-:Y:S01]  /*0cd0*/  ISETP.GE.AND P0, PT, R3, R0, PT ;  /* 0x000000000300720c */ /* 0x000fe20003f06270 */
[----:B-1----:R-:W-:-:S04]  /*0ce0*/  IMAD R5, R6, UR6, R5 ;  /* 0x0000000606057c24 */ /* 0x002fc8000f8e0205 */
[----:B0-----:R-:W-:-:S05]  /*0cf0*/  IMAD.WIDE R4, R5, 0x4, R8 ;  /* 0x0000000405047825 */ /* 0x001fca00078e0208 */
[----:B------:R0:W-:Y:S03]  /*0d00*/  STG.E desc[UR8][R4.64], R26 ;  /* 0x0000001a04007986 */ /* 0x0001e6000c101908 */
[----:B------:R-:W-:Y:S05]  /*0d10*/  @!P0 BRA `(.L_x_14) ;  /* 0xfffffff400048947 */ /* 0x000fea000383ffff */
[----:B------:R-:W-:Y:S05]  /*0d20*/  EXIT ;  /* 0x000000000000794d */ /* 0x000fea0003800000 */
.L_x_9:
[----:B------:R-:W0:Y:S01]  /*0d30*/  I2F.U32.RP R10, R2 ;  /* 0x00000002000a7306 */ /* 0x000e220000209000 */
[--C-:B------:R-:W-:Y:S01]  /*0d40*/  IMAD.IADD R5, R3, 0x1, R2.reuse ;  /* 0x0000000103057824 */ /* 0x100fe200078e0202 */
[----:B------:R-:W-:Y:S01]  /*0d50*/  ISETP.NE.U32.AND P2, PT, R2, RZ, PT ;  /* 0x000000ff0200720c */ /* 0x000fe20003f45070 */
[----:B------:R-:W-:Y:S01]  /*0d60*/  IMAD.MOV R11, RZ, RZ, -R2 ;  /* 0x000000ffff0b7224 */ /* 0x000fe200078e0a02 */
[----:B------:R-:W1:Y:S01]  /*0d70*/  LDCU UR5, c[0x0][0x39c] ;  /* 0x00007380ff0577ac */ /* 0x000e620008000800 */
[----:B------:R-:W-:Y:S01]  /*0d80*/  BSSY.RECONVERGENT B0, `(.L_x_15) ;  /* 0x0000041000007945 */ /* 0x000fe20003800200 */
[----:B------:R-:W-:Y:S02]  /*0d90*/  ISETP.GE.AND P0, PT, R5, R0, PT ;  /* 0x000000000500720c */ /* 0x000fe40003f06270 */
[----:B------:R-:W-:Y:S01]  /*0da0*/  VIMNMX R8, PT, PT, R0, R5, !PT ;  /* 0x0000000500087248 */ /* 0x000fe20007fe0100 */
[----:B------:R-:W2:Y:S01]  /*0db0*/  LDCU UR4, c[0x0][0x394] ;  /* 0x00007280ff0477ac */ /* 0x000ea20008000800 */
[----:B------:R-:W-:-:S04]  /*0dc0*/  SEL R9, RZ, 0x1, P0 ;  /* 0x00000001ff097807 */ /* 0x000fc80000000000 */
[----:B------:R-:W-:Y:S01]  /*0dd0*/  IADD3 R5, PT, PT, R8, -R5, -R9 ;  /* 0x8000000508057210 */ /* 0x000fe20007ffe809 */
[----:B0-----:R-:W0:Y:S02]  /*0de0*/  MUFU.RCP R10, R10 ;  /* 0x0000000a000a7308 */ /* 0x001e240000001000 */
[----:B0-----:R-:W-:-:S06]  /*0df0*/  IADD3 R6, PT, PT, R10, 0xffffffe, RZ ;  /* 0x0ffffffe0a067810 */ /* 0x001fcc0007ffe0ff */
[----:B------:R0:W3:Y:S02]  /*0e00*/  F2I.FTZ.U32.TRUNC.NTZ R7, R6 ;  /* 0x0000000600077305 */ /* 0x0000e4000021f000 */
[----:B0-----:R-:W-:Y:S01]  /*0e10*/  MOV R6, RZ ;  /* 0x000000ff00067202 */ /* 0x001fe20000000f00 */
[----:B---3--:R-:W-:-:S04]  /*0e20*/  IMAD R11, R11, R7, RZ ;  /* 0x000000070b0b7224 */ /* 0x008fc800078e02ff */
[----:B------:R-:W-:-:S06]  /*0e30*/  IMAD.HI.U32 R10, R7, R11, R6 ;  /* 0x0000000b070a7227 */ /* 0x000fcc00078e0006 */
[----:B------:R-:W-:-:S04]  /*0e40*/  IMAD.HI.U32 R10, R10, R5, RZ ;  /* 0x000000050a0a7227 */ /* 0x000fc800078e00ff */
[----:B------:R-:W-:-:S04]  /*0e50*/  IMAD.MOV R6, RZ, RZ, -R10 ;  /* 0x000000ffff067224 */ /* 0x000fc800078e0a0a */
[----:B------:R-:W-:-:S05]  /*0e60*/  IMAD R5, R2, R6, R5 ;  /* 0x0000000602057224 */ /* 0x000fca00078e0205 */
[----:B------:R-:W-:-:S13]  /*0e70*/  ISETP.GE.U32.AND P0, PT, R5, R2, PT ;  /* 0x000000020500720c */ /* 0x000fda0003f06070 */
[----:B------:R-:W-:Y:S01]  /*0e80*/  @P0 IMAD.IADD R5, R5, 0x1, -R2 ;  /* 0x0000000105050824 */ /* 0x000fe200078e0a02 */
[----:B------:R-:W-:-:S04]  /*0e90*/  @P0 IADD3 R10, PT, PT, R10, 0x1, RZ ;  /* 0x000000010a0a0810 */ /* 0x000fc80007ffe0ff */
[----:B------:R-:W-:-:S13]  /*0ea0*/  ISETP.GE.U32.AND P1, PT, R5, R2, PT ;  /* 0x000000020500720c */ /* 0x000fda0003f26070 */
[----:B------:R-:W-:Y:S01]  /*0eb0*/  @P1 VIADD R10, R10, 0x1 ;  /* 0x000000010a0a1836 */ /* 0x000fe20000000000 */
[----:B------:R-:W-:-:S05]  /*0ec0*/  @!P2 LOP3.LUT R10, RZ, R2, RZ, 0x33, !PT ;  /* 0x00000002ff0aa212 */ /* 0x000fca00078e33ff */
[----:B------:R-:W-:-:S05]  /*0ed0*/  IMAD.IADD R10, R9, 0x1, R10 ;  /* 0x00000001090a7824 */ /* 0x000fca00078e020a */
[C---:B------:R-:W-:Y:S02]  /*0ee0*/  LOP3.LUT R5, R10.reuse, 0x3, RZ, 0xc0, !PT ;  /* 0x000000030a057812 */ /* 0x040fe400078ec0ff */
[----:B------:R-:W-:Y:S02]  /*0ef0*/  ISETP.GE.U32.AND P3, PT, R10, 0x3, PT ;  /* 0x000000030a00780c */ /* 0x000fe40003f66070 */
[----:B------:R-:W-:-:S13]  /*0f00*/  ISETP.NE.AND P0, PT, R5, 0x3, PT ;  /* 0x000000030500780c */ /* 0x000fda0003f05270 */
[----:B-12---:R-:W-:Y:S05]  /*0f10*/  @!P0 BRA `(.L_x_16) ;  /* 0x00000000009c8947 */ /* 0x006fea0003800000 */
[-C--:B------:R-:W-:Y:S01]  /*0f20*/  IABS R5, R4.reuse ;  /* 0x0000000400057213 */ /* 0x080fe20000000000 */
[----:B------:R-:W0:Y:S01]  /*0f30*/  LDC.64 R6, c[0x0][0x388] ;  /* 0x0000e200ff067b82 */ /* 0x000e220000000a00 */
[----:B------:R-:W-:Y:S01]  /*0f40*/  VIADD R10, R10, 0x1 ;  /* 0x000000010a0a7836 */ /* 0x000fe20000000000 */
[----:B------:R-:W-:Y:S01]  /*0f50*/  ISETP.NE.AND P4, PT, R4, RZ, PT ;  /* 0x000000ff0400720c */ /* 0x000fe20003f85270 */
[----:B------:R-:W1:Y:S01]  /*0f60*/  I2F.RP R11, R5 ;  /* 0x00000005000b7306 */ /* 0x000e620000209400 */
[----:B------:R-:W-:-:S07]  /*0f70*/  LOP3.LUT R15, RZ, R4, RZ, 0x33, !PT ;  /* 0x00000004ff0f7212 */ /* 0x000fce00078e33ff */
[----:B-1----:R-:W1:Y:S02]  /*0f80*/  MUFU.RCP R11, R11 ;  /* 0x0000000b000b7308 */ /* 0x002e640000001000 */
[----:B-1----:R-:W-:Y:S01]  /*0f90*/  IADD3 R8, PT, PT, R11, 0xffffffe, RZ ;  /* 0x0ffffffe0b087810 */ /* 0x002fe20007ffe0ff */
[----:B------:R-:W-:-:S05]  /*0fa0*/  IMAD.MOV.U32 R11, RZ, RZ, RZ ;  /* 0x000000ffff0b7224 */ /* 0x000fca00078e00ff */
[----:B------:R1:W2:Y:S02]  /*0fb0*/  F2I.FTZ.U32.TRUNC.NTZ R9, R8 ;  /* 0x0000000800097305 */ /* 0x0002a4000021f000 */
[----:B-1----:R-:W-:Y:S02]  /*0fc0*/  HFMA2 R8, -RZ, RZ, 0, 0 ;  /* 0x00000000ff087431 */ /* 0x002fe400000001ff */
[----:B--2---:R-:W-:-:S04]  /*0fd0*/  IMAD.MOV R12, RZ, RZ, -R9 ;  /* 0x000000ffff0c7224 */ /* 0x004fc800078e0a09 */
[----:B------:R-:W-:Y:S01]  /*0fe0*/  IMAD R13, R12, R5, RZ ;  /* 0x000000050c0d7224 */ /* 0x000fe200078e02ff */
[----:B------:R-:W-:-:S03]  /*0ff0*/  LOP3.LUT R12, R10, 0x3, RZ, 0xc0, !PT ;  /* 0x000000030a0c7812 */ /* 0x000fc600078ec0ff */
[----:B0-----:R-:W-:-:S07]  /*1000*/  IMAD.HI.U32 R13, R9, R13, R8 ;  /* 0x0000000d090d7227 */ /* 0x001fce00078e0008 */
.L_x_17:
[----:B------:R-:W-:Y:S01]  /*1010*/  IABS R10, R3 ;  /* 0x00000003000a7213 */ /* 0x000fe20000000000 */
[----:B------:R-:W-:Y:S01]  /*1020*/  IMAD.U32 R4, RZ, RZ, UR5 ;  /* 0x00000005ff047e24 */ /* 0x000fe2000f8e00ff */
[----:B------:R-:W-:-:S03]  /*1030*/  IADD3 R11, PT, PT, R11, 0x1, RZ ;  /* 0x000000010b0b7810 */ /* 0x000fc60007ffe0ff */
[----:B0-----:R-:W-:Y:S01]  /*1040*/  IMAD.HI.U32 R8, R13, R10, RZ ;  /* 0x0000000a0d087227 */ /* 0x001fe200078e00ff */
[----:B------:R-:W-:-:S04]  /*1050*/  IABS R17, R4 ;  /* 0x0000000400117213 */ /* 0x000fc80000000000 */
[----:B------:R-:W-:-:S05]  /*1060*/  IADD3 R9, PT, PT, -R8, RZ, RZ ;  /* 0x000000ff08097210 */ /* 0x000fca0007ffe1ff */
[----:B------:R-:W-:Y:S01]  /*1070*/  IMAD R10, R17, R9, R10 ;  /* 0x00000009110a7224 */ /* 0x000fe200078e020a */
[----:B------:R-:W-:-:S04]  /*1080*/  LOP3.LUT R9, R3, R4, RZ, 0x3c, !PT ;  /* 0x0000000403097212 */ /* 0x000fc800078e3cff */
[----:B------:R-:W-:Y:S02]  /*1090*/  ISETP.GT.U32.AND P1, PT, R5, R10, PT ;  /* 0x0000000a0500720c */ /* 0x000fe40003f24070 */
[----:B------:R-:W-:-:S11]  /*10a0*/  ISETP.GE.AND P2, PT, R9, RZ, PT ;  /* 0x000000ff0900720c */ /* 0x000fd60003f46270 */
[----:B------:R-:W-:Y:S02]  /*10b0*/  @!P1 IMAD.IADD R10, R10, 0x1, -R17 ;  /* 0x000000010a0a9824 */ /* 0x000fe400078e0a11 */
[----:B------:R-:W-:-:S03]  /*10c0*/  @!P1 VIADD R8, R8, 0x1 ;  /* 0x0000000108089836 */ /* 0x000fc60000000000 */
[----:B------:R-:W-:-:S13]  /*10d0*/  ISETP.GE.U32.AND P0, PT, R10, R5, PT ;  /* 0x000000050a00720c */ /* 0x000fda0003f06070 */
[----:B------:R-:W-:Y:S02]  /*10e0*/  @P0 IADD3 R8, PT, PT, R8, 0x1, RZ ;  /* 0x0000000108080810 */ /* 0x000fe40007ffe0ff */
[----:B------:R-:W-:-:S03]  /*10f0*/  ISETP.NE.AND P0, PT, R11, R12, PT ;  /* 0x0000000c0b00720c */ /* 0x000fc60003f05270 */
[----:B------:R-:W-:-:S05]  /*1100*/  @!P2 IMAD.MOV R8, RZ, RZ, -R8 ;  /* 0x000000ffff08a224 */ /* 0x000fca00078e0a08 */
[----:B------:R-:W-:-:S05]  /*1110*/  SEL R8, R15, R8, !P4 ;  /* 0x000000080f087207 */ /* 0x000fca0006000000 */
[----:B------:R-:W-:-:S04]  /*1120*/  IMAD.MOV R9, RZ, RZ, -R8 ;  /* 0x000000ffff097224 */ /* 0x000fc800078e0a08 */
[--C-:B------:R-:W-:Y:S02]  /*1130*/  IMAD R9, R4, R9, R3.reuse ;  /* 0x0000000904097224 */ /* 0x100fe400078e0203 */
[----:B------:R-:W-:Y:S02]  /*1140*/  IMAD.IADD R3, R2, 0x1, R3 ;  /* 0x0000000102037824 */ /* 0x000fe400078e0203 */
[----:B------:R-:W-:-:S04]  /*1150*/  IMAD R9, R9, UR4, R8 ;  /* 0x0000000409097c24 */ /* 0x000fc8000f8e0208 */
[----:B------:R-:W-:-:S05]  /*1160*/  IMAD.WIDE R8, R9, 0x4, R6 ;  /* 0x0000000409087825 */ /* 0x000fca00078e0206 */
[----:B------:R0:W-:Y:S01]  /*1170*/  STG.E desc[UR8][R8.64], RZ ;  /* 0x000000ff08007986 */ /* 0x0001e2000c101908 */
[----:B------:R-:W-:Y:S05]  /*1180*/  @P0 BRA `(.L_x_17) ;  /* 0xfffffffc00a00947 */ /* 0x000fea000383ffff */
.L_x_16:
[----:B------:R-:W-:Y:S05]  /*1190*/  BSYNC.RECONVERGENT B0 ;  /* 0x0000000000007941 */ /* 0x000fea0003800200 */
.L_x_15:
[----:B------:R-:W-:Y:S05]  /*11a0*/  @!P3 EXIT ;  /* 0x000000000000b94d */ /* 0x000fea0003800000 */
[----:B------:R-:W-:Y:S01]  /*11b0*/  IABS R6, R4 ;  /* 0x0000000400067213 */ /* 0x000fe20000000000 */
[----:B0-----:R-:W0:Y:S01]  /*11c0*/  LDC R8, c[0x0][0x39c] ;  /* 0x0000e700ff087b82 */ /* 0x001e220000000800 */
[----:B------:R-:W1:Y:S02]  /*11d0*/  LDCU UR4, c[0x0][0x394] ;  /* 0x00007280ff0477ac */ /* 0x000e640008000800 */
[----:B------:R-:W2:Y:S05]  /*11e0*/  I2F.RP R9, R6 ;  /* 0x0000000600097306 */ /* 0x000eaa0000209400 */
[----:B------:R-:W3:Y:S03]  /*11f0*/  LDC.64 R4, c[0x0][0x388] ;  /* 0x0000e200ff047b82 */ /* 0x000ee60000000a00 */
[----:B--2---:R-:W2:Y:S02]  /*1200*/  MUFU.RCP R9, R9 ;  /* 0x0000000900097308 */ /* 0x004ea40000001000 */
[----:B--2---:R-:W-:-:S06]  /*1210*/  VIADD R10, R9, 0xffffffe ;  /* 0x0ffffffe090a7836 */ /* 0x004fcc0000000000 */
[----:B------:R2:W4:Y:S02]  /*1220*/  F2I.FTZ.U32.TRUNC.NTZ R11, R10 ;  /* 0x0000000a000b7305 */ /* 0x000524000021f000 */
[----:B--2---:R-:W-:Y:S01]  /*1230*/  IMAD.MOV.U32 R10, RZ, RZ, RZ ;  /* 0x000000ffff0a7224 */ /* 0x004fe200078e00ff */
[----:B----4-:R-:W-:-:S05]  /*1240*/  IADD3 R7, PT, PT, RZ, -R11, RZ ;  /* 0x8000000bff077210 */ /* 0x010fca0007ffe0ff */
[----:B------:R-:W-:-:S04]  /*1250*/  IMAD R7, R7, R6, RZ ;  /* 0x0000000607077224 */ /* 0x000fc800078e02ff */
[----:B01-3--:R-:W-:-:S07]  /*1260*/  IMAD.HI.U32 R7, R11, R7, R10 ;  /* 0x000000070b077227 */ /* 0x00bfce00078e000a */
.L_x_18:
[----:B0-----:R-:W-:Y:S01]  /*1270*/  IABS R12, R8 ;  /* 0x00000008000c7213 */ /* 0x001fe20000000000 */
[----:B------:R-:W-:Y:S01]  /*1280*/  IMAD.IADD R13, R2, 0x1, R3 ;  /* 0x00000001020d7824 */ /* 0x000fe200078e0203 */
[----:B------:R-:W-:Y:S02]  /*1290*/  IABS R17, R3 ;  /* 0x0000000300117213 */ /* 0x000fe40000000000 */
[----:B------:R-:W0:Y:S02]  /*12a0*/  I2F.RP R9, R12 ;  /* 0x0000000c00097306 */ /* 0x000e240000209400 */
[----:B------:R-:W-:Y:S01]  /*12b0*/  IABS R18, R13 ;  /* 0x0000000d00127213 */ /* 0x000fe20000000000 */
[----:B------:R-:W-:-:S04]  /*12c0*/  IMAD.HI.U32 R10, R7, R17, RZ ;  /* 0x00000011070a7227 */ /* 0x000fc800078e00ff */
[----:B------:R-:W-:-:S04]  /*12d0*/  IMAD.MOV R7, RZ, RZ, -R10 ;  /* 0x000000ffff077224 */ /* 0x000fc800078e0a0a */
[----:B------:R-:W-:Y:S01]  /*12e0*/  IMAD R17, R12, R7, R17 ;  /* 0x000000070c117224 */ /* 0x000fe200078e0211 */
[----:B0-----:R-:W0:Y:S04]  /*12f0*/  MUFU.RCP R9, R9 ;  /* 0x0000000900097308 */ /* 0x001e280000001000 */
[----:B------:R-:W-:-:S13]  /*1300*/  ISETP.GT.U32.AND P2, PT, R6, R17, PT ;  /* 0x000000110600720c */ /* 0x000fda0003f44070 */
[----:B------:R-:W-:Y:S01]  /*1310*/  @!P2 IADD3 R17, PT, PT, R17, -R12, RZ ;  /* 0x8000000c1111a210 */ /* 0x000fe20007ffe0ff */
[----:B------:R-:W-:Y:S02]  /*1320*/  @!P2 VIADD R10, R10, 0x1 ;  /* 0x000000010a0aa836 */ /* 0x000fe40000000000 */
[----:B0-----:R-:W-:Y:S01]  /*1330*/  VIADD R14, R9, 0xffffffe ;  /* 0x0ffffffe090e7836 */ /* 0x001fe20000000000 */
[----:B------:R-:W-:Y:S02]  /*1340*/  ISETP.GE.U32.AND P0, PT, R17, R6, PT ;  /* 0x000000061100720c */ /* 0x000fe40003f06070 */
[----:B------:R-:W-:Y:S01]  /*1350*/  MOV R6, R12 ;  /* 0x0000000c00067202 */ /* 0x000fe20000000f00 */
[----:B------:R0:W1:Y:S02]  /*1360*/  F2I.FTZ.U32.TRUNC.NTZ R15, R14 ;  /* 0x0000000e000f7305 */ /* 0x000064000021f000 */
[----:B0-----:R-:W-:-:S08]  /*1370*/  IMAD.MOV.U32 R14, RZ, RZ, RZ ;  /* 0x000000ffff0e7224 */ /* 0x001fd000078e00ff */
[----:B------:R-:W-:Y:S02]  /*1380*/  @P0 IADD3 R10, PT, PT, R10, 0x1, RZ ;  /* 0x000000010a0a0810 */ /* 0x000fe40007ffe0ff */
[----:B-1----:R-:W-:-:S05]  /*1390*/  IADD3 R11, PT, PT, RZ, -R15, RZ ;  /* 0x8000000fff0b7210 */ /* 0x002fca0007ffe0ff */
[----:B------:R-:W-:Y:S01]  /*13a0*/  IMAD R7, R11, R12, RZ ;  /* 0x0000000c0b077224 */ /* 0x000fe200078e02ff */
[----:B------:R-:W-:-:S03]  /*13b0*/  IADD3 R11, PT, PT, R2, R13, RZ ;  /* 0x0000000d020b7210 */ /* 0x000fc60007ffe0ff */
[----:B------:R-:W-:Y:S01]  /*13c0*/  IMAD.HI.U32 R7, R15, R7, R14 ;  /* 0x000000070f077227 */ /* 0x000fe200078e000e */
[----:B------:R-:W-:-:S03]  /*13d0*/  IABS R20, R11 ;  /* 0x0000000b00147213 */ /* 0x000fc60000000000 */
[----:B------:R-:W-:Y:S02]  /*13e0*/  IMAD.IADD R9, R2, 0x1, R11 ;  /* 0x0000000102097824 */ /* 0x000fe400078e020b */
[----:B------:R-:W-:-:S03]  /*13f0*/  IMAD.HI.U32 R14, R7, R18, RZ ;  /* 0x00000012070e7227 */ /* 0x000fc600078e00ff */
[----:B------:R-:W-:Y:S01]  /*1400*/  IABS R22, R9 ;  /* 0x0000000900167213 */ /* 0x000fe20000000000 */
[----:B------:R-:W-:Y:S02]  /*1410*/  IMAD.MOV R19, RZ, RZ, -R14 ;  /* 0x000000ffff137224 */ /* 0x000fe400078e0a0e */
[----:B------:R-:W-:-:S04]  /*1420*/  IMAD.HI.U32 R16, R7, R20, RZ ;  /* 0x0000001407107227 */ /* 0x000fc800078e00ff */
[----:B------:R-:W-:Y:S01]  /*1430*/  IMAD R17, R12, R19, R18 ;  /* 0x000000130c117224 */ /* 0x000fe200078e0212 */
[----:B------:R-:W-:Y:S01]  /*1440*/  LOP3.LUT R18, R3, R8, RZ, 0x3c, !PT ;  /* 0x0000000803127212 */ /* 0x000fe200078e3cff */
[----:B------:R-:W-:-:S03]  /*1450*/  IMAD.HI.U32 R15, R7, R22, RZ ;  /* 0x00000016070f7227 */ /* 0x000fc600078e00ff */
[----:B------:R-:W-:Y:S01]  /*1460*/  ISETP.GT.U32.AND P6, PT, R6, R17, PT ;  /* 0x000000110600720c */ /* 0x000fe20003fc4070 */
[----:B------:R-:W-:Y:S01]  /*1470*/  IMAD.MOV R21, RZ, RZ, -R16 ;  /* 0x000000ffff157224 */ /* 0x000fe200078e0a10 */
[----:B------:R-:W-:Y:S01]  /*1480*/  ISETP.GE.AND P3, PT, R18, RZ, PT ;  /* 0x000000ff1200720c */ /* 0x000fe20003f66270 */
[----:B------:R-:W-:Y:S02]  /*1490*/  IMAD.MOV R23, RZ, RZ, -R15 ;  /* 0x000000ffff177224 */ /* 0x000fe400078e0a0f */
[C---:B------:R-:W-:Y:S02]  /*14a0*/  IMAD R19, R12.reuse, R21, R20 ;  /* 0x000000150c137224 */ /* 0x040fe400078e0214 */
[----:B------:R-:W-:-:S03]  /*14b0*/  IMAD R21, R12, R23, R22 ;  /* 0x000000170c157224 */ /* 0x000fc600078e0216 */
[C---:B------:R-:W-:Y:S02]  /*14c0*/  ISETP.GT.U32.AND P5, PT, R6.reuse, R19, PT ;  /* 0x000000130600720c */ /* 0x040fe40003fa4070 */
[----:B------:R-:W-:Y:S01]  /*14d0*/  ISETP.GT.U32.AND P1, PT, R6, R21, PT ;  /* 0x000000150600720c */ /* 0x000fe20003f24070 */
[----:B------:R-:W-:Y:S02]  /*14e0*/  @!P6 IMAD.IADD R17, R17, 0x1, -R12 ;  /* 0x000000011111e824 */ /* 0x000fe400078e0a0c */
[----:B------:R-:W-:Y:S01]  /*14f0*/  @!P6 VIADD R14, R14, 0x1 ;  /* 0x000000010e0ee836 */ /* 0x000fe20000000000 */
[----:B------:R-:W-:Y:S02]  /*1500*/  @!P3 IADD3 R10, PT, PT, -R10, RZ, RZ ;  /* 0x000000ff0a0ab210 */ /* 0x000fe40007ffe1ff */
[----:B------:R-:W-:Y:S02]  /*1510*/  ISETP.GE.U32.AND P4, PT, R17, R6, PT ;  /* 0x000000061100720c */ /* 0x000fe40003f86070 */
[----:B------:R-:W-:-:S03]  /*1520*/  LOP3.LUT R17, R9, R8, RZ, 0x3c, !PT ;  /* 0x0000000809117212 */ /* 0x000fc600078e3cff */
[----:B------:R-:W-:Y:S01]  /*1530*/  @!P5 IADD3 R19, PT, PT, R19, -R12, RZ ;  /* 0x8000000c1313d210 */ /* 0x000fe20007ffe0ff */
[----:B------:R-:W-:Y:S02]  /*1540*/  @!P5 VIADD R16, R16, 0x1 ;  /* 0x000000011010d836 */ /* 0x000fe40000000000 */
[----:B------:R-:W-:Y:S01]  /*1550*/  @!P1 IMAD.IADD R21, R21, 0x1, -R12 ;  /* 0x0000000115159824 */ /* 0x000fe200078e0a0c */
[----:B------:R-:W-:Y:S01]  /*1560*/  LOP3.LUT R12, R13, R8, RZ, 0x3c, !PT ;  /* 0x000000080d0c7212 */ /* 0x000fe200078e3cff */
[----:B------:R-:W-:Y:S01]  /*1570*/  @!P1 VIADD R15, R15, 0x1 ;  /* 0x000000010f0f9836 */ /* 0x000fe20000000000 */
[-C--:B------:R-:W-:Y:S02]  /*1580*/  ISETP.GE.U32.AND P2, PT, R19, R6.reuse, PT ;  /* 0x000000061300720c */ /* 0x080fe40003f46070 */
[----:B------:R-:W-:Y:S02]  /*1590*/  ISETP.GE.AND P6, PT, R12, RZ, PT ;  /* 0x000000ff0c00720c */ /* 0x000fe40003fc6270 */
[----:B------:R-:W-:-:S02]  /*15a0*/  ISETP.GE.U32.AND P0, PT, R21, R6, PT ;  /* 0x000000061500720c */ /* 0x000fc40003f06070 */
[-C--:B------:R-:W-:Y:S02]  /*15b0*/  LOP3.LUT R12, R11, R8.reuse, RZ, 0x3c, !PT ;  /* 0x000000080b0c7212 */ /* 0x080fe400078e3cff */
[----:B------:R-:W-:Y:S02]  /*15c0*/  @P4 IADD3 R14, PT, PT, R14, 0x1, RZ ;  /* 0x000000010e0e4810 */ /* 0x000fe40007ffe0ff */
[----:B------:R-:W-:Y:S02]  /*15d0*/  ISETP.GE.AND P5, PT, R12, RZ, PT ;  /* 0x000000ff0c00720c */ /* 0x000fe40003fa6270 */
[----:B------:R-:W-:Y:S02]  /*15e0*/  ISETP.GE.AND P4, PT, R17, RZ, PT ;  /* 0x000000ff1100720c */ /* 0x000fe40003f86270 */
[----:B------:R-:W-:Y:S01]  /*15f0*/  @P2 IADD3 R16, PT, PT, R16, 0x1, RZ ;  /* 0x0000000110102810 */ /* 0x000fe20007ffe0ff */
[----:B------:R-:W-:Y:S01]  /*1600*/  @!P6 IMAD.MOV R14, RZ, RZ, -R14 ;  /* 0x000000ffff0ee224 */ /* 0x000fe200078e0a0e */
[----:B------:R-:W-:Y:S01]  /*1610*/  ISETP.NE.AND P1, PT, R8, RZ, PT ;  /* 0x000000ff0800720c */ /* 0x000fe20003f25270 */
[----:B------:R-:W-:Y:S01]  /*1620*/  @P0 VIADD R15, R15, 0x1 ;  /* 0x000000010f0f0836 */ /* 0x000fe20000000000 */
[----:B------:R-:W-:-:S04]  /*1630*/  LOP3.LUT R17, RZ, R8, RZ, 0x33, !PT ;  /* 0x00000008ff117212 */ /* 0x000fc800078e33ff */
[C---:B------:R-:W-:Y:S02]  /*1640*/  SEL R10, R17.reuse, R10, !P1 ;  /* 0x0000000a110a7207 */ /* 0x040fe40004800000 */
[----:B------:R-:W-:Y:S01]  /*1650*/  @!P5 IADD3 R16, PT, PT, -R16, RZ, RZ ;  /* 0x000000ff1010d210 */ /* 0x000fe20007ffe1ff */
[----:B------:R-:W-:Y:S01]  /*1660*/  @!P4 IMAD.MOV R15, RZ, RZ, -R15 ;  /* 0x000000ffff0fc224 */ /* 0x000fe200078e0a0f */
[C---:B------:R-:W-:Y:S02]  /*1670*/  SEL R14, R17.reuse, R14, !P1 ;  /* 0x0000000e110e7207 */ /* 0x040fe40004800000 */
[C---:B------:R-:W-:Y:S02]  /*1680*/  SEL R16, R17.reuse, R16, !P1 ;  /* 0x0000001011107207 */ /* 0x040fe40004800000 */
[----:B------:R-:W-:Y:S01]  /*1690*/  SEL R12, R17, R15, !P1 ;  /* 0x0000000f110c7207 */ /* 0x000fe20004800000 */
[----:B------:R-:W-:Y:S01]  /*16a0*/  IMAD.MOV R17, RZ, RZ, -R14 ;  /* 0x000000ffff117224 */ /* 0x000fe200078e0a0e */
[----:B------:R-:W-:-:S02]  /*16b0*/  IADD3 R15, PT, PT, -R10, RZ, RZ ;  /* 0x000000ff0a0f7210 */ /* 0x000fc40007ffe1ff */
[----:B------:R-:W-:Y:S01]  /*16c0*/  IADD3 R18, PT, PT, -R16, RZ, RZ ;  /* 0x000000ff10127210 */ /* 0x000fe20007ffe1ff */
[----:B------:R-:W-:Y:S02]  /*16d0*/  IMAD.MOV R19, RZ, RZ, -R12 ;  /* 0x000000ffff137224 */ /* 0x000fe400078e0a0c */
[C---:B------:R-:W-:Y:S02]  /*16e0*/  IMAD R3, R8.reuse, R15, R3 ;  /* 0x0000000f08037224 */ /* 0x040fe400078e0203 */
[C---:B------:R-:W-:Y:S02]  /*16f0*/  IMAD R13, R8.reuse, R17, R13 ;  /* 0x00000011080d7224 */ /* 0x040fe400078e020d */
[C---:B------:R-:W-:Y:S02]  /*1700*/  IMAD R11, R8.reuse, R18, R11 ;  /* 0x00000012080b7224 */ /* 0x040fe400078e020b */
[----:B------:R-:W-:Y:S02]  /*1710*/  IMAD R17, R8, R19, R9 ;  /* 0x0000001308117224 */ /* 0x000fe400078e0209 */
[----:B------:R-:W-:-:S02]  /*1720*/  IMAD R3, R3, UR4, R10 ;  /* 0x0000000403037c24 */ /* 0x000fc4000f8e020a */
[----:B------:R-:W-:Y:S02]  /*1730*/  IMAD R13, R13, UR4, R14 ;  /* 0x000000040d0d7c24 */ /* 0x000fe4000f8e020e */
[----:B------:R-:W-:Y:S02]  /*1740*/  IMAD R15, R11, UR4, R16 ;  /* 0x000000040b0f7c24 */ /* 0x000fe4000f8e0210 */
[----:B------:R-:W-:Y:S02]  /*1750*/  IMAD R17, R17, UR4, R12 ;  /* 0x0000000411117c24 */ /* 0x000fe4000f8e020c */
[----:B------:R-:W-:Y:S01]  /*1760*/  IMAD.WIDE R10, R3, 0x4, R4 ;  /* 0x00000004030a7825 */ /* 0x000fe200078e0204 */
[----:B------:R-:W-:-:S03]  /*1770*/  IADD3 R3, PT, PT, R2, R9, RZ ;  /* 0x0000000902037210 */ /* 0x000fc60007ffe0ff */
[--C-:B------:R-:W-:Y:S01]  /*1780*/  IMAD.WIDE R12, R13, 0x4, R4.reuse ;  /* 0x000000040d0c7825 */ /* 0x100fe200078e0204 */
[----:B------:R0:W-:Y:S01]  /*1790*/  STG.E desc[UR8][R10.64], RZ ;  /* 0x000000ff0a007986 */ /* 0x0001e2000c101908 */
[----:B------:R-:W-:Y:S02]  /*17a0*/  ISETP.GE.AND P0, PT, R3, R0, PT ;  /* 0x000000000300720c */ /* 0x000fe40003f06270 */
[--C-:B------:R-:W-:Y:S01]  /*17b0*/  IMAD.WIDE R14, R15, 0x4, R4.reuse ;  /* 0x000000040f0e7825 */ /* 0x100fe200078e0204 */
[----:B------:R0:W-:Y:S03]  /*17c0*/  STG.E desc[UR8][R12.64], RZ ;  /* 0x000000ff0c007986 */ /* 0x0001e6000c101908 */
[----:B------:R-:W-:Y:S01]  /*17d0*/  IMAD.WIDE R16, R17, 0x4, R4 ;  /* 0x0000000411107825 */ /* 0x000fe200078e0204 */
[----:B------:R0:W-:Y:S04]  /*17e0*/  STG.E desc[UR8][R14.64], RZ ;  /* 0x000000ff0e007986 */ /* 0x0001e8000c101908 */
[----:B------:R0:W-:Y:S02]  /*17f0*/  STG.E desc[UR8][R16.64], RZ ;  /* 0x000000ff10007986 */ /* 0x0001e4000c101908 */
[----:B------:R-:W-:Y:S05]  /*1800*/  @!P0 BRA `(.L_x_18) ;  /* 0xfffffff800988947 */ /* 0x000fea000383ffff */
[----:B------:R-:W-:Y:S05]  /*1810*/  EXIT ;  /* 0x000000000000794d */ /* 0x000fea0003800000 */
.L_x_19:
        /* <DEDUP_REMOVED lines=14> */
.L_x_33:


//--------------------- .text._Z11AMatrix2BinPfPiiiiii --------------------------
	.section	.text._Z11AMatrix2BinPfPiiiiii,"ax",@progbits
	.align	128
        .global         _Z11AMatrix2BinPfPiiiiii
        .type           _Z11AMatrix2BinPfPiiiiii,@function
        .size           _Z11AMatrix2BinPfPiiiiii,(.L_x_34 - _Z11AMatrix2BinPfPiiiiii)
        .other          _Z11AMatrix2BinPfPiiiiii,@"STO_CUDA_ENTRY STV_DEFAULT"
_Z11AMatrix2BinPfPiiiiii:
.text._Z11AMatrix2BinPfPiiiiii:
        /* <DEDUP_REMOVED lines=10> */
[----:B------:R-:W0:Y:S01]  /*00a0*/  LDC R7, c[0x0][0x3a0] ;  /* 0x0000e800ff077b82 */ /* 0x000e220000000800 */
[----:B------:R-:W1:Y:S01]  /*00b0*/  LDCU UR4, c[0x0][0x370] ;  /* 0x00006e00ff0477ac */ /* 0x000e620008000800 */
[----:B------:R-:W2:Y:S01]  /*00c0*/  LDCU.64 UR6, c[0x0][0x358] ;  /* 0x00006b00ff0677ac */ /* 0x000ea20008000a00 */
[----:B-1----:R-:W-:Y:S01]  /*00d0*/  IMAD R4, R4, UR4, RZ ;  /* 0x0000000404047c24 */ /* 0x002fe2000f8e02ff */
[----:B0-----:R-:W-:-:S13]  /*00e0*/  ISETP.GE.AND P0, PT, R7, 0x1, PT ;  /* 0x000000010700780c */ /* 0x001fda0003f06270 */
[----:B--2---:R-:W-:Y:S05]  /*00f0*/  @!P0 BRA `(.L_x_20) ;  /* 0x0000000c00ac8947 */ /* 0x004fea0003800000 */
[----:B------:R-:W0:Y:S01]  /*0100*/  LDCU.64 UR4, c[0x0][0x380] ;  /* 0x00007000ff0477ac */ /* 0x000e220008000a00 */
[C---:B------:R-:W-:Y:S02]  /*0110*/  LOP3.LUT R18, R7.reuse, 0x7, RZ, 0xc0, !PT ;  /* 0x0000000707127812 */ /* 0x040fe400078ec0ff */
[C---:B------:R-:W-:Y:S02]  /*0120*/  LOP3.LUT R6, R7.reuse, 0x7ffffff0, RZ, 0xc0, !PT ;  /* 0x7ffffff007067812 */ /* 0x040fe400078ec0ff */
[C---:B------:R-:W-:Y:S01]  /*0130*/  LOP3.LUT R19, R7.reuse, 0xf, RZ, 0xc0, !PT ;  /* 0x0000000f07137812 */ /* 0x040fe200078ec0ff */
[----:B------:R-:W-:Y:S01]  /*0140*/  VIADD R2, R18, 0xffffffff ;  /* 0xffffffff12027836 */ /* 0x000fe20000000000 */
[----:B------:R-:W-:Y:S01]  /*0150*/  LOP3.LUT R7, R7, 0x3, RZ, 0xc0, !PT ;  /* 0x0000000307077812 */ /* 0x000fe200078ec0ff */
[----:B------:R-:W-:-:S03]  /*0160*/  IMAD.MOV R8, RZ, RZ, -R6 ;  /* 0x000000ffff087224 */ /* 0x000fc600078e0a06 */
[----:B------:R-:W-:Y:S01]  /*0170*/  ISETP.GE.U32.AND P0, PT, R2, 0x3, PT ;  /* 0x000000030200780c */ /* 0x000fe20003f06070 */
[----:B0-----:R-:W-:-:S04]  /*0180*/  UIADD3 UR4, UP0, UPT, UR4, -0x1c, URZ ;  /* 0xffffffe404047890 */ /* 0x001fc8000ff1e0ff */
[----:B------:R-:W-:-:S12]  /*0190*/  UIADD3.X UR5, UPT, UPT, UR5, -0x1, URZ, UP0, !UPT ;  /* 0xffffffff05057890 */ /* 0x000fd800087fe4ff */
.L_x_26:
[----:B0-----:R-:W0:Y:S01]  /*01a0*/  LDC R12, c[0x0][0x39c] ;  /* 0x0000e700ff0c7b82 */ /* 0x001e220000000800 */
[----:B------:R-:W-:Y:S01]  /*01b0*/  IABS R13, R5 ;  /* 0x00000005000d7213 */ /* 0x000fe20000000000 */
[----:B------:R-:W1:Y:S01]  /*01c0*/  LDCU UR8, c[0x0][0x390] ;  /* 0x00007200ff0877ac */ /* 0x000e620008000800 */
[----:B------:R-:W-:Y:S01]  /*01d0*/  IMAD.MOV.U32 R14, RZ, RZ, RZ ;  /* 0x000000ffff0e7224 */ /* 0x000fe200078e00ff */
[----:B0-----:R-:W-:-:S04]  /*01e0*/  IABS R10, R12 ;  /* 0x0000000c000a7213 */ /* 0x001fc80000000000 */
[----:B------:R-:W0:Y:S08]  /*01f0*/  I2F.RP R9, R10 ;  /* 0x0000000a00097306 */ /* 0x000e300000209400 */
[----:B0-----:R-:W0:Y:S02]  /*0200*/  MUFU.RCP R9, R9 ;  /* 0x0000000900097308 */ /* 0x001e240000001000 */
[----:B0-----:R-:W-:-:S06]  /*0210*/  VIADD R2, R9, 0xffffffe ;  /* 0x0ffffffe09027836 */ /* 0x001fcc0000000000 */
[----:B------:R0:W2:Y:S02]  /*0220*/  F2I.FTZ.U32.TRUNC.NTZ R3, R2 ;  /* 0x0000000200037305 */ /* 0x0000a4000021f000 */
[----:B0-----:R-:W-:Y:S02]  /*0230*/  IMAD.MOV.U32 R2, RZ, RZ, RZ ;  /* 0x000000ffff027224 */ /* 0x001fe400078e00ff */
[----:B--2---:R-:W-:-:S04]  /*0240*/  IMAD.MOV R11, RZ, RZ, -R3 ;  /* 0x000000ffff0b7224 */ /* 0x004fc800078e0a03 */
[----:B------:R-:W-:-:S04]  /*0250*/  IMAD R11, R11, R10, RZ ;  /* 0x0000000a0b0b7224 */ /* 0x000fc800078e02ff */
[----:B------:R-:W-:Y:S01]  /*0260*/  IMAD.HI.U32 R3, R3, R11, R2 ;  /* 0x0000000b03037227 */ /* 0x000fe200078e0002 */
[----:B------:R-:W-:-:S03]  /*0270*/  LOP3.LUT R2, R5, R12, RZ, 0x3c, !PT ;  /* 0x0000000c05027212 */ /* 0x000fc600078e3cff */
[----:B------:R-:W-:Y:S01]  /*0280*/  IMAD.MOV.U32 R11, RZ, RZ, R13 ;  /* 0x000000ffff0b7224 */ /* 0x000fe200078e000d */
[----:B------:R-:W-:-:S03]  /*0290*/  ISETP.GE.AND P3, PT, R2, RZ, PT ;  /* 0x000000ff0200720c */ /* 0x000fc60003f66270 */
[----:B------:R-:W-:-:S04]  /*02a0*/  IMAD.HI.U32 R3, R3, R11, RZ ;  /* 0x0000000b03037227 */ /* 0x000fc800078e00ff */
[----:B------:R-:W-:-:S04]  /*02b0*/  IMAD.MOV R9, RZ, RZ, -R3 ;  /* 0x000000ffff097224 */ /* 0x000fc800078e0a03 */
[C---:B------:R-:W-:Y:S02]  /*02c0*/  IMAD R9, R10.reuse, R9, R11 ;  /* 0x000000090a097224 */ /* 0x040fe400078e020b */
[----:B------:R-:W0:Y:S03]  /*02d0*/  LDC R11, c[0x0][0x3a0] ;  /* 0x0000e800ff0b7b82 */ /* 0x000e260000000800 */
[----:B------:R-:W-:-:S13]  /*02e0*/  ISETP.GT.U32.AND P2, PT, R10, R9, PT ;  /* 0x000000090a00720c */ /* 0x000fda0003f44070 */
[----:B------:R-:W-:Y:S02]  /*02f0*/  @!P2 IMAD.IADD R9, R9, 0x1, -R10 ;  /* 0x000000010909a824 */ /* 0x000fe400078e0a0a */
[----:B------:R-:W-:Y:S01]  /*0300*/  @!P2 VIADD R3, R3, 0x1 ;  /* 0x000000010303a836 */ /* 0x000fe20000000000 */
[----:B------:R-:W-:Y:S02]  /*0310*/  ISETP.NE.AND P2, PT, R12, RZ, PT ;  /* 0x000000ff0c00720c */ /* 0x000fe40003f45270 */
[----:B------:R-:W-:-:S13]  /*0320*/  ISETP.GE.U32.AND P1, PT, R9, R10, PT ;  /* 0x0000000a0900720c */ /* 0x000fda0003f26070 */
[----:B------:R-:W-:Y:S01]  /*0330*/  @P1 VIADD R3, R3, 0x1 ;  /* 0x0000000103031836 */ /* 0x000fe20000000000 */
[----:B0-----:R-:W-:-:S04]  /*0340*/  ISETP.GE.U32.AND P1, PT, R11, 0x10, PT ;  /* 0x000000100b00780c */ /* 0x001fc80003f26070 */
[----:B------:R-:W-:-:S05]  /*0350*/  MOV R9, R3 ;  /* 0x0000000300097202 */ /* 0x000fca0000000f00 */
[----:B------:R-:W-:Y:S01]  /*0360*/  @!P3 IMAD.MOV R9, RZ, RZ, -R9 ;  /* 0x000000ffff09b224 */ /* 0x000fe200078e0a09 */
[----:B------:R-:W-:-:S05]  /*0370*/  @!P2 LOP3.LUT R9, RZ, R12, RZ, 0x33, !PT ;  /* 0x0000000cff09a212 */ /* 0x000fca00078e33ff */
[----:B------:R-:W-:-:S04]  /*0380*/  IMAD.MOV R10, RZ, RZ, -R9 ;  /* 0x000000ffff0a7224 */ /* 0x000fc800078e0a09 */
[----:B------:R-:W-:Y:S02]  /*0390*/  IMAD R10, R12, R10, R5 ;  /* 0x0000000a0c0a7224 */ /* 0x000fe400078e0205 */
[----:B------:R-:W-:Y:S02]  /*03a0*/  IMAD.MOV.U32 R12, RZ, RZ, RZ ;  /* 0x000000ffff0c7224 */ /* 0x000fe400078e00ff */
[----:B------:R-:W-:Y:S02]  /*03b0*/  IMAD R2, R10, R11, R11 ;  /* 0x0000000b0a027224 */ /* 0x000fe400078e020b */
[----:B------:R-:W-:Y:S02]  /*03c0*/  IMAD.MOV.U32 R11, RZ, RZ, 0x1 ;  /* 0x00000001ff0b7424 */ /* 0x000fe400078e00ff */
[----:B-1----:R-:W-:Y:S01]  /*03d0*/  IMAD R13, R9, UR8, R2 ;  /* 0x00000008090d7c24 */ /* 0x002fe2000f8e0202 */
[----:B------:R-:W-:Y:S06]  /*03e0*/  @!P1 BRA `(.L_x_21) ;  /* 0x0000000400509947 */ /* 0x000fec0003800000 */
[----:B------:R-:W-:Y:S02]  /*03f0*/  VIADD R15, R13, 0xffffffff ;  /* 0xffffffff0d0f7836 */ /* 0x000fe40000000000 */
[----:B------:R-:W-:Y:S02]  /*0400*/  IMAD.MOV.U32 R12, RZ, RZ, RZ ;  /* 0x000000ffff0c7224 */ /* 0x000fe400078e00ff */
[----:B------:R-:W-:Y:S02]  /*0410*/  IMAD.MOV.U32 R11, RZ, RZ, 0x1 ;  /* 0x00000001ff0b7424 */ /* 0x000fe400078e00ff */
[----:B------:R-:W-:-:S07]  /*0420*/  IMAD.MOV.U32 R14, RZ, RZ, R8 ;  /* 0x000000ffff0e7224 */ /* 0x000fce00078e0008 */
.L_x_22:
[----:B------:R-:W-:Y:S01]  /*0430*/  MOV R3, UR5 ;  /* 0x0000000500037c02 */ /* 0x000fe20008000f00 */
[----:B------:R-:W-:-:S04]  /*0440*/  IMAD.U32 R2, RZ, RZ, UR4 ;  /* 0x00000004ff027e24 */ /* 0x000fc8000f8e00ff */
[----:B------:R-:W-:-:S05]  /*0450*/  IMAD.WIDE R2, R15, 0x4, R2 ;  /* 0x000000040f027825 */ /* 0x000fca00078e0202 */
[----:B------:R-:W2:Y:S04]  /*0460*/  LDG.E R17, desc[UR6][R2.64+0x18] ;  /* 0x0000180602117981 */ /* 0x000ea8000c1e1900 */
[----:B------:R-:W3:Y:S04]  /*0470*/  LDG.E R16, desc[UR6][R2.64+0x1c] ;  /* 0x00001c0602107981 */ /* 0x000ee8000c1e1900 */
[----:B------:R-:W4:Y:S04]  /*0480*/  LDG.E R23, desc[UR6][R2.64+0x14] ;  /* 0x0000140602177981 */ /* 0x000f28000c1e1900 */
[----:B------:R-:W5:Y:S04]  /*0490*/  LDG.E R24, desc[UR6][R2.64+0x10] ;  /* 0x0000100602187981 */ /* 0x000f68000c1e1900 */
[----:B------:R-:W5:Y:S04]  /*04a0*/  LDG.E R21, desc[UR6][R2.64+0xc] ;  /* 0x00000c0602157981 */ /* 0x000f68000c1e1900 */
[----:B------:R-:W5:Y:S01]  /*04b0*/  LDG.E R20, desc[UR6][R2.64+0x8] ;  /* 0x0000080602147981 */ /* 0x000f62000c1e1900 */
[----:B------:R-:W-:-:S02]  /*04c0*/  IMAD.SHL.U32 R22, R11, 0x2, RZ ;  /* 0x000000020b167824 */ /* 0x000fc400078e00ff */
[----:B------:R-:W-:Y:S01]  /*04d0*/  IMAD.SHL.U32 R25, R11, 0x8, RZ ;  /* 0x000000080b197824 */ /* 0x000fe200078e00ff */
[----:B------:R-:W5:Y:S01]  /*04e0*/  LDG.E R27, desc[UR6][R2.64+-0x20] ;  /* 0xffffe006021b7981 */ /* 0x000f62000c1e1900 */
[----:B--2---:R-:W-:-:S03]  /*04f0*/  FSETP.NEU.AND P2, PT, R17, 1, PT ;  /* 0x3f8000001100780b */ /* 0x004fc60003f4d000 */
[----:B------:R-:W2:Y:S01]  /*0500*/  LDG.E R17, desc[UR6][R2.64+0x4] ;  /* 0x0000040602117981 */ /* 0x000ea2000c1e1900 */
[----:B---3--:R-:W-:-:S03]  /*0510*/  FSETP.NEU.AND P1, PT, R16, 1, PT ;  /* 0x3f8000001000780b */ /* 0x008fc60003f2d000 */
[----:B------:R-:W3:Y:S01]  /*0520*/  LDG.E R16, desc[UR6][R2.64] ;  /* 0x0000000602107981 */ /* 0x000ee2000c1e1900 */
[----:B------:R-:W-:Y:S02]  /*0530*/  SEL R22, R22, RZ, !P2 ;  /* 0x000000ff16167207 */ /* 0x000fe40005000000 */
[----:B----4-:R-:W-:Y:S02]  /*0540*/  FSETP.NEU.AND P3, PT, R23, 1, PT ;  /* 0x3f8000001700780b */ /* 0x010fe40003f6d000 */
[C---:B------:R-:W-:Y:S02]  /*0550*/  SEL R23, R11.reuse, RZ, !P1 ;  /* 0x000000ff0b177207 */ /* 0x040fe40004800000 */
[----:B-----5:R-:W-:Y:S01]  /*0560*/  FSETP.NEU.AND P4, PT, R24, 1, PT ;  /* 0x3f8000001800780b */ /* 0x020fe20003f8d000 */
[----:B------:R-:W-:Y:S01]  /*0570*/  IMAD.SHL.U32 R24, R11, 0x4, RZ ;  /* 0x000000040b187824 */ /* 0x000fe200078e00ff */
[----:B------:R-:W-:Y:S02]  /*0580*/  IADD3 R23, PT, PT, R22, R23, R12 ;  /* 0x0000001716177210 */ /* 0x000fe40007ffe00c */
[----:B------:R-:W4:Y:S01]  /*0590*/  LDG.E R12, desc[UR6][R2.64+-0x4] ;  /* 0xfffffc06020c7981 */ /* 0x000f22000c1e1900 */
[----:B------:R-:W-:-:S02]  /*05a0*/  SEL R25, R25, RZ, !P4 ;  /* 0x000000ff19197207 */ /* 0x000fc40006000000 */
[----:B------:R-:W-:Y:S01]  /*05b0*/  SEL R24, R24, RZ, !P3 ;  /* 0x000000ff18187207 */ /* 0x000fe20005800000 */
[----:B------:R-:W5:Y:S01]  /*05c0*/  LDG.E R22, desc[UR6][R2.64+-0x8] ;  /* 0xfffff80602167981 */ /* 0x000f62000c1e1900 */
[----:B------:R-:W-:Y:S01]  /*05d0*/  FSETP.NEU.AND P1, PT, R21, 1, PT ;  /* 0x3f8000001500780b */ /* 0x000fe20003f2d000 */
[----:B------:R-:W-:Y:S01]  /*05e0*/  IMAD.SHL.U32 R21, R11, 0x20, RZ ;  /* 0x000000200b157824 */ /* 0x000fe200078e00ff */
[----:B------:R-:W-:Y:S02]  /*05f0*/  IADD3 R25, PT, PT, R25, R24, R23 ;  /* 0x0000001819197210 */ /* 0x000fe40007ffe017 */
[----:B------:R-:W-:Y:S01]  /*0600*/  FSETP.NEU.AND P2, PT, R20, 1, PT ;  /* 0x3f8000001400780b */ /* 0x000fe20003f4d000 */
[----:B------:R-:W5:Y:S01]  /*0610*/  LDG.E R23, desc[UR6][R2.64+-0xc] ;  /* 0xfffff40602177981 */ /* 0x000f62000c1e1900 */
[----:B------:R-:W-:-:S03]  /*0620*/  IMAD.SHL.U32 R20, R11, 0x10, RZ ;  /* 0x000000100b147824 */ /* 0x000fc600078e00ff */
[----:B------:R-:W5:Y:S01]  /*0630*/  LDG.E R24, desc[UR6][R2.64+-0x10] ;  /* 0xfffff00602187981 */ /* 0x000f62000c1e1900 */
[----:B------:R-:W-:Y:S02]  /*0640*/  SEL R21, R21, RZ, !P2 ;  /* 0x000000ff15157207 */ /* 0x000fe40005000000 */
[----:B------:R-:W-:-:S04]  /*0650*/  SEL R20, R20, RZ, !P1 ;  /* 0x000000ff14147207 */ /* 0x000fc80004800000 */
[----:B------:R-:W-:Y:S02]  /*0660*/  IADD3 R26, PT, PT, R21, R20, R25 ;  /* 0x00000014151a7210 */ /* 0x000fe40007ffe019 */
[----:B------:R-:W5:Y:S04]  /*0670*/  LDG.E R21, desc[UR6][R2.64+-0x14] ;  /* 0xffffec0602157981 */ /* 0x000f68000c1e1900 */
[----:B------:R-:W5:Y:S04]  /*0680*/  LDG.E R25, desc[UR6][R2.64+-0x18] ;  /* 0xffffe80602197981 */ /* 0x000f68000c1e1900 */
[----:B------:R0:W5:Y:S01]  /*0690*/  LDG.E R20, desc[UR6][R2.64+-0x1c] ;  /* 0xffffe40602147981 */ /* 0x000162000c1e1900 */
[----:B------:R-:W-:-:S02]  /*06a0*/  IMAD.SHL.U32 R28, R11, 0x80, RZ ;  /* 0x000000800b1c7824 */ /* 0x000fc400078e00ff */
[C---:B0-----:R-:W-:Y:S02]  /*06b0*/  IMAD.SHL.U32 R2, R11.reuse, 0x200, RZ ;  /* 0x000002000b027824 */ /* 0x041fe400078e00ff */
[----:B------:R-:W-:Y:S02]  /*06c0*/  IMAD.SHL.U32 R3, R11, 0x400, RZ ;  /* 0x000004000b037824 */ /* 0x000fe400078e00ff */
[----:B------:R-:W-:Y:S02]  /*06d0*/  VIADD R14, R14, 0x10 ;  /* 0x000000100e0e7836 */ /* 0x000fe40000000000 */
[----:B------:R-:W-:Y:S01]  /*06e0*/  VIADD R15, R15, 0xfffffff0 ;  /* 0xfffffff00f0f7836 */ /* 0x000fe20000000000 */
[----:B--2---:R-:W-:Y:S02]  /*06f0*/  FSETP.NEU.AND P1, PT, R17, 1, PT ;  /* 0x3f8000001100780b */ /* 0x004fe40003f2d000 */
[----:B---3--:R-:W-:Y:S01]  /*0700*/  FSETP.NEU.AND P2, PT, R16, 1, PT ;  /* 0x3f8000001000780b */ /* 0x008fe20003f4d000 */
[----:B------:R-:W-:-:S03]  /*0710*/  IMAD.SHL.U32 R16, R11, 0x40, RZ ;  /* 0x000000400b107824 */ /* 0x000fc600078e00ff */
[----:B------:R-:W-:Y:S02]  /*0720*/  SEL R28, R28, RZ, !P2 ;  /* 0x000000ff1c1c7207 */ /* 0x000fe40005000000 */
[----:B------:R-:W-:Y:S02]  /*0730*/  SEL R17, R16, RZ, !P1 ;  /* 0x000000ff10117207 */ /* 0x000fe40004800000 */
[----:B----4-:R-:W-:Y:S01]  /*0740*/  FSETP.NEU.AND P1, PT, R12, 1, PT ;  /* 0x3f8000000c00780b */ /* 0x010fe20003f2d000 */
[----:B------:R-:W-:Y:S01]  /*0750*/  IMAD.SHL.U32 R12, R11, 0x100, RZ ;  /* 0x000001000b0c7824 */ /* 0x000fe200078e00ff */
[----:B-----5:R-:W-:Y:S02]  /*0760*/  FSETP.NEU.AND P2, PT, R22, 1, PT ;  /* 0x3f8000001600780b */ /* 0x020fe40003f4d000 */
[----:B------:R-:W-:Y:S02]  /*0770*/  IADD3 R17, PT, PT, R28, R17, R26 ;  /* 0x000000111c117210 */ /* 0x000fe40007ffe01a */
[----:B------:R-:W-:-:S02]  /*0780*/  SEL R12, R12, RZ, !P1 ;  /* 0x000000ff0c0c7207 */ /* 0x000fc40004800000 */
[----:B------:R-:W-:Y:S02]  /*0790*/  FSETP.NEU.AND P3, PT, R23, 1, PT ;  /* 0x3f8000001700780b */ /* 0x000fe40003f6d000 */
[----:B------:R-:W-:Y:S02]  /*07a0*/  SEL R2, R2, RZ, !P2 ;  /* 0x000000ff02027207 */ /* 0x000fe40005000000 */
[----:B------:R-:W-:Y:S02]  /*07b0*/  FSETP.NEU.AND P4, PT, R24, 1, PT ;  /* 0x3f8000001800780b */ /* 0x000fe40003f8d000 */
[----:B------:R-:W-:Y:S02]  /*07c0*/  SHF.L.U32 R16, R11, 0xb, RZ ;  /* 0x0000000b0b107819 */ /* 0x000fe400000006ff */
[----:B------:R-:W-:Y:S02]  /*07d0*/  IADD3 R2, PT, PT, R2, R12, R17 ;  /* 0x0000000c02027210 */ /* 0x000fe40007ffe011 */
[----:B------:R-:W-:-:S02]  /*07e0*/  SEL R3, R3, RZ, !P3 ;  /* 0x000000ff03037207 */ /* 0x000fc40005800000 */
[----:B------:R-:W-:Y:S02]  /*07f0*/  SEL R16, R16, RZ, !P4 ;  /* 0x000000ff10107207 */ /* 0x000fe40006000000 */
[----:B------:R-:W-:Y:S02]  /*0800*/  FSETP.NEU.AND P1, PT, R21, 1, PT ;  /* 0x3f8000001500780b */ /* 0x000fe40003f2d000 */
[----:B------:R-:W-:Y:S01]  /*0810*/  IADD3 R2, PT, PT, R16, R3, R2 ;  /* 0x0000000310027210 */ /* 0x000fe20007ffe002 */
[----:B------:R-:W-:Y:S01]  /*0820*/  IMAD.SHL.U32 R3, R11, 0x1000, RZ ;  /* 0x000010000b037824 */ /* 0x000fe200078e00ff */
[----:B------:R-:W-:Y:S01]  /*0830*/  FSETP.NEU.AND P2, PT, R25, 1, PT ;  /* 0x3f8000001900780b */ /* 0x000fe20003f4d000 */
[----:B------:R-:W-:-:S03]  /*0840*/  IMAD.SHL.U32 R12, R11, 0x2000, RZ ;  /* 0x000020000b0c7824 */ /* 0x000fc600078e00ff */
[----:B------:R-:W-:Y:S02]  /*0850*/  SEL R3, R3, RZ, !P1 ;  /* 0x000000ff03037207 */ /* 0x000fe40004800000 */
[----:B------:R-:W-:Y:S01]  /*0860*/  ISETP.NE.AND P1, PT, R14, RZ, PT ;  /* 0x000000ff0e00720c */ /* 0x000fe20003f25270 */
[C---:B------:R-:W-:Y:S01]  /*0870*/  IMAD.SHL.U32 R16, R11.reuse, 0x4000, RZ ;  /* 0x000040000b107824 */ /* 0x040fe200078e00ff */
[----:B------:R-:W-:Y:S01]  /*0880*/  SEL R12, R12, RZ, !P2 ;  /* 0x000000ff0c0c7207 */ /* 0x000fe20005000000 */
[----:B------:R-:W-:Y:S01]  /*0890*/  IMAD.SHL.U32 R17, R11, 0x8000, RZ ;  /* 0x000080000b117824 */ /* 0x000fe200078e00ff */
[----:B------:R-:W-:Y:S02]  /*08a0*/  FSETP.NEU.AND P3, PT, R20, 1, PT ;  /* 0x3f8000001400780b */ /* 0x000fe40003f6d000 */
[----:B------:R-:W-:Y:S02]  /*08b0*/  FSETP.NEU.AND P4, PT, R27, 1, PT ;  /* 0x3f8000001b00780b */ /* 0x000fe40003f8d000 */
[----:B------:R-:W-:-:S02]  /*08c0*/  IADD3 R12, PT, PT, R12, R3, R2 ;  /* 0x000000030c0c7210 */ /* 0x000fc40007ffe002 */
[----:B------:R-:W-:Y:S02]  /*08d0*/  SEL R3, R16, RZ, !P3 ;  /* 0x000000ff10037207 */ /* 0x000fe40005800000 */
[----:B------:R-:W-:Y:S01]  /*08e0*/  SEL R17, R17, RZ, !P4 ;  /* 0x000000ff11117207 */ /* 0x000fe20006000000 */
[----:B------:R-:W-:-:S03]  /*08f0*/  IMAD.U32 R11, R11, 0x10000, RZ ;  /* 0x000100000b0b7824 */ /* 0x000fc600078e00ff */
[----:B------:R-:W-:Y:S01]  /*0900*/  IADD3 R12, PT, PT, R17, R3, R12 ;  /* 0x00000003110c7210 */ /* 0x000fe20007ffe00c */
[----:B------:R-:W-:Y:S06]  /*0910*/  @P1 BRA `(.L_x_22) ;  /* 0xfffffff800c41947 */ /* 0x000fec000383ffff */
[----:B------:R-:W-:-:S07]  /*0920*/  IMAD.MOV.U32 R14, RZ, RZ, R6 ;  /* 0x000000ffff0e7224 */ /* 0x000fce00078e0006 */
.L_x_21:
[----:B------:R-:W-:-:S13]  /*0930*/  ISETP.NE.AND P1, PT, R19, RZ, PT ;  /* 0x000000ff1300720c */ /* 0x000fda0003f25270 */
[----:B------:R-:W-:Y:S05]  /*0940*/  @!P1 BRA `(.L_x_23) ;  /* 0x0000000400749947 */ /* 0x000fea0003800000 */
[----:B------:R-:W-:Y:S01]  /*0950*/  VIADD R2, R19, 0xffffffff ;  /* 0xffffffff13027836 */ /* 0x000fe20000000000 */
[----:B------:R-:W-:-:S04]  /*0960*/  ISETP.NE.AND P1, PT, R18, RZ, PT ;  /* 0x000000ff1200720c */ /* 0x000fc80003f25270 */
[----:B------:R-:W-:-:S13]  /*0970*/  ISETP.GE.U32.AND P2, PT, R2, 0x7, PT ;  /* 0x000000070200780c */ /* 0x000fda0003f46070 */
[----:B------:R-:W-:Y:S05]  /*0980*/  @!P2 BRA `(.L_x_24) ;  /* 0x0000000000a4a947 */ /* 0x000fea0003800000 */
[----:B------:R-:W0:Y:S01]  /*0990*/  LDC.64 R2, c[0x0][0x380] ;  /* 0x0000e000ff027b82 */ /* 0x000e220000000a00 */
[----:B------:R-:W-:-:S05]  /*09a0*/  LOP3.LUT R16, RZ, R14, RZ, 0x33, !PT ;  /* 0x0000000eff107212 */ /* 0x000fca00078e33ff */
[----:B------:R-:W-:-:S04]  /*09b0*/  IMAD.IADD R15, R13, 0x1, R16 ;  /* 0x000000010d0f7824 */ /* 0x000fc800078e0210 */
[----:B0-----:R-:W-:-:S05]  /*09c0*/  IMAD.WIDE R2, R15, 0x4, R2 ;  /* 0x000000040f027825 */ /* 0x001fca00078e0202 */
[----:B------:R-:W2:Y:S04]  /*09d0*/  LDG.E R22, desc[UR6][R2.64+-0x4] ;  /* 0xfffffc0602167981 */ /* 0x000ea8000c1e1900 */
[----:B------:R-:W3:Y:S04]  /*09e0*/  LDG.E R21, desc[UR6][R2.64] ;  /* 0x0000000602157981 */ /* 0x000ee8000c1e1900 */
[----:B------:R-:W4:Y:S04]  /*09f0*/  LDG.E R23, desc[UR6][R2.64+-0x8] ;  /* 0xfffff80602177981 */ /* 0x000f28000c1e1900 */
[----:B------:R-:W5:Y:S04]  /*0a00*/  LDG.E R24, desc[UR6][R2.64+-0xc] ;  /* 0xfffff40602187981 */ /* 0x000f68000c1e1900 */
[----:B------:R-:W5:Y:S04]  /*0a10*/  LDG.E R15, desc[UR6][R2.64+-0x10] ;  /* 0xfffff006020f7981 */ /* 0x000f68000c1e1900 */
[----:B------:R-:W5:Y:S04]  /*0a20*/  LDG.E R16, desc[UR6][R2.64+-0x14] ;  /* 0xffffec0602107981 */ /* 0x000f68000c1e1900 */
[----:B------:R-:W5:Y:S04]  /*0a30*/  LDG.E R17, desc[UR6][R2.64+-0x18] ;  /* 0xffffe80602117981 */ /* 0x000f68000c1e1900 */
[----:B------:R0:W5:Y:S01]  /*0a40*/  LDG.E R20, desc[UR6][R2.64+-0x1c] ;  /* 0xffffe40602147981 */ /* 0x000162000c1e1900 */
[----:B------:R-:W-:-:S02]  /*0a50*/  VIADD R14, R14, 0x8 ;  /* 0x000000080e0e7836 */ /* 0x000fc40000000000 */
[C---:B0-----:R-:W-:Y:S01]  /*0a60*/  IMAD.SHL.U32 R3, R11.reuse, 0x10, RZ ;  /* 0x000000100b037824 */ /* 0x041fe200078e00ff */
[----:B--2---:R-:W-:Y:S02]  /*0a70*/  FSETP.NEU.AND P3, PT, R22, 1, PT ;  /* 0x3f8000001600780b */ /* 0x004fe40003f6d000 */
[----:B------:R-:W-:Y:S02]  /*0a80*/  SHF.L.U32 R22, R11, 0x1, RZ ;  /* 0x000000010b167819 */ /* 0x000fe400000006ff */
[----:B---3--:R-:W-:Y:S02]  /*0a90*/  FSETP.NEU.AND P2, PT, R21, 1, PT ;  /* 0x3f8000001500780b */ /* 0x008fe40003f4d000 */
[----:B------:R-:W-:Y:S02]  /*0aa0*/  SEL R22, R22, RZ, !P3 ;  /* 0x000000ff16167207 */ /* 0x000fe40005800000 */
[----:B----4-:R-:W-:Y:S01]  /*0ab0*/  FSETP.NEU.AND P4, PT, R23, 1, PT ;  /* 0x3f8000001700780b */ /* 0x010fe20003f8d000 */
[C---:B------:R-:W-:Y:S01]  /*0ac0*/  IMAD.SHL.U32 R23, R11.reuse, 0x4, RZ ;  /* 0x000000040b177824 */ /* 0x040fe200078e00ff */
[----:B------:R-:W-:-:S02]  /*0ad0*/  SEL R21, R11, RZ, !P2 ;  /* 0x000000ff0b157207 */ /* 0x000fc40005000000 */
[----:B-----5:R-:W-:Y:S01]  /*0ae0*/  FSETP.NEU.AND P5, PT, R24, 1, PT ;  /* 0x3f8000001800780b */ /* 0x020fe20003fad000 */
[C---:B------:R-:W-:Y:S01]  /*0af0*/  IMAD.SHL.U32 R24, R11.reuse, 0x8, RZ ;  /* 0x000000080b187824 */ /* 0x040fe200078e00ff */
[----:B------:R-:W-:Y:S01]  /*0b00*/  IADD3 R21, PT, PT, R22, R21, R12 ;  /* 0x0000001516157210 */ /* 0x000fe20007ffe00c */
[----:B------:R-:W-:Y:S01]  /*0b10*/  IMAD.SHL.U32 R12, R11, 0x20, RZ ;  /* 0x000000200b0c7824 */ /* 0x000fe200078e00ff */
[----:B------:R-:W-:Y:S02]  /*0b20*/  SEL R2, R23, RZ, !P4 ;  /* 0x000000ff17027207 */ /* 0x000fe40006000000 */
[----:B------:R-:W-:Y:S02]  /*0b30*/  SEL R24, R24, RZ, !P5 ;  /* 0x000000ff18187207 */ /* 0x000fe40006800000 */
[----:B------:R-:W-:Y:S01]  /*0b40*/  FSETP.NEU.AND P2, PT, R15, 1, PT ;  /* 0x3f8000000f00780b */ /* 0x000fe20003f4d000 */
[C---:B------:R-:W-:Y:S01]  /*0b50*/  IMAD.SHL.U32 R15, R11.reuse, 0x40, RZ ;  /* 0x000000400b0f7824 */ /* 0x040fe200078e00ff */
[----:B------:R-:W-:Y:S01]  /*0b60*/  FSETP.NEU.AND P3, PT, R16, 1, PT ;  /* 0x3f8000001000780b */ /* 0x000fe20003f6d000 */
[C---:B------:R-:W-:Y:S01]  /*0b70*/  IMAD.SHL.U32 R16, R11.reuse, 0x80, RZ ;  /* 0x000000800b107824 */ /* 0x040fe200078e00ff */
[----:B------:R-:W-:Y:S01]  /*0b80*/  IADD3 R2, PT, PT, R24, R2, R21 ;  /* 0x0000000218027210 */ /* 0x000fe20007ffe015 */
[----:B------:R-:W-:Y:S01]  /*0b90*/  IMAD.SHL.U32 R11, R11, 0x100, RZ ;  /* 0x000001000b0b7824 */ /* 0x000fe200078e00ff */
[----:B------:R-:W-:-:S02]  /*0ba0*/  FSETP.NEU.AND P4, PT, R17, 1, PT ;  /* 0x3f8000001100780b */ /* 0x000fc40003f8d000 */
[----:B------:R-:W-:Y:S02]  /*0bb0*/  FSETP.NEU.AND P5, PT, R20, 1, PT ;  /* 0x3f8000001400780b */ /* 0x000fe40003fad000 */
[----:B------:R-:W-:Y:S02]  /*0bc0*/  SEL R3, R3, RZ, !P2 ;  /* 0x000000ff03037207 */ /* 0x000fe40005000000 */
[----:B------:R-:W-:Y:S02]  /*0bd0*/  SEL R12, R12, RZ, !P3 ;  /* 0x000000ff0c0c7207 */ /* 0x000fe40005800000 */
[----:B------:R-:W-:Y:S02]  /*0be0*/  SEL R15, R15, RZ, !P4 ;  /* 0x000000ff0f0f7207 */ /* 0x000fe40006000000 */
[----:B------:R-:W-:Y:S02]  /*0bf0*/  SEL R16, R16, RZ, !P5 ;  /* 0x000000ff10107207 */ /* 0x000fe40006800000 */
[----:B------:R-:W-:-:S04]  /*0c00*/  IADD3 R12, PT, PT, R12, R3, R2 ;  /* 0x000000030c0c7210 */ /* 0x000fc80007ffe002 */
[----:B------:R-:W-:-:S07]  /*0c10*/  IADD3 R12, PT, PT, R16, R15, R12 ;  /* 0x0000000f100c7210 */ /* 0x000fce0007ffe00c */
.L_x_24:
[----:B------:R-:W-:Y:S05]  /*0c20*/  @!P1 BRA `(.L_x_23) ;  /* 0x0000000000bc9947 */ /* 0x000fea0003800000 */
[----:B------:R-:W-:Y:S01]  /*0c30*/  ISETP.NE.AND P1, PT, R7, RZ, PT ;  /* 0x000000ff0700720c */ /* 0x000fe20003f25270 */
[----:B------:R-:W-:-:S12]  /*0c40*/  @!P0 BRA `(.L_x_25) ;  /* 0x00000000005c8947 */ /* 0x000fd80003800000 */
[----:B------:R-:W0:Y:S01]  /*0c50*/  LDC.64 R2, c[0x0][0x380] ;  /* 0x0000e000ff027b82 */ /* 0x000e220000000a00 */
[----:B------:R-:W-:-:S05]  /*0c60*/  LOP3.LUT R16, RZ, R14, RZ, 0x33, !PT ;  /* 0x0000000eff107212 */ /* 0x000fca00078e33ff */
[----:B------:R-:W-:-:S04]  /*0c70*/  IMAD.IADD R15, R13, 0x1, R16 ;  /* 0x000000010d0f7824 */ /* 0x000fc800078e0210 */
[----:B0-----:R-:W-:-:S05]  /*0c80*/  IMAD.WIDE R2, R15, 0x4, R2 ;  /* 0x000000040f027825 */ /* 0x001fca00078e0202 */
[----:B------:R-:W2:Y:S04]  /*0c90*/  LDG.E R16, desc[UR6][R2.64+-0x8] ;  /* 0xfffff80602107981 */ /* 0x000ea8000c1e1900 */
[----:B------:R-:W3:Y:S04]  /*0ca0*/  LDG.E R20, desc[UR6][R2.64] ;  /* 0x0000000602147981 */ /* 0x000ee8000c1e1900 */
[----:B------:R-:W4:Y:S04]  /*0cb0*/  LDG.E R15, desc[UR6][R2.64+-0x4] ;  /* 0xfffffc06020f7981 */ /* 0x000f28000c1e1900 */
[----:B------:R-:W5:Y:S01]  /*0cc0*/  LDG.E R17, desc[UR6][R2.64+-0xc] ;  /* 0xfffff40602117981 */ /* 0x000f62000c1e1900 */
[----:B------:R-:W-:Y:S01]  /*0cd0*/  VIADD R14, R14, 0x4 ;  /* 0x000000040e0e7836 */ /* 0x000fe20000000000 */
[----:B--2---:R-:W-:Y:S01]  /*0ce0*/  FSETP.NEU.AND P4, PT, R16, 1, PT ;  /* 0x3f8000001000780b */ /* 0x004fe20003f8d000 */
[C---:B------:R-:W-:Y:S01]  /*0cf0*/  IMAD.SHL.U32 R16, R11.reuse, 0x2, RZ ;  /* 0x000000020b107824 */ /* 0x040fe200078e00ff */
[----:B---3--:R-:W-:Y:S01]  /*0d00*/  FSETP.NEU.AND P2, PT, R20, 1, PT ;  /* 0x3f8000001400780b */ /* 0x008fe20003f4d000 */
[----:B------:R-:W-:Y:S01]  /*0d10*/  IMAD.SHL.U32 R20, R11, 0x8, RZ ;  /* 0x000000080b147824 */ /* 0x000fe200078e00ff */
[----:B----4-:R-:W-:-:S02]  /*0d20*/  FSETP.NEU.AND P3, PT, R15, 1, PT ;  /* 0x3f8000000f00780b */ /* 0x010fc40003f6d000 */
[----:B------:R-:W-:Y:S02]  /*0d30*/  SEL R15, R11, RZ, !P2 ;  /* 0x000000ff0b0f7207 */ /* 0x000fe40005000000 */
[----:B-----5:R-:W-:Y:S02]  /*0d40*/  FSETP.NEU.AND P5, PT, R17, 1, PT ;  /* 0x3f8000001100780b */ /* 0x020fe40003fad000 */
[----:B------:R-:W-:Y:S02]  /*0d50*/  SHF.L.U32 R17, R11, 0x2, RZ ;  /* 0x000000020b117819 */ /* 0x000fe400000006ff */
[----:B------:R-:W-:Y:S02]  /*0d60*/  SEL R16, R16, RZ, !P3 ;  /* 0x000000ff10107207 */ /* 0x000fe40005800000 */
[----:B------:R-:W-:Y:S02]  /*0d70*/  SEL R17, R17, RZ, !P4 ;  /* 0x000000ff11117207 */ /* 0x000fe40006000000 */
[----:B------:R-:W-:-:S02]  /*0d80*/  SEL R20, R20, RZ, !P5 ;  /* 0x000000ff14147207 */ /* 0x000fc40006800000 */
[----:B------:R-:W-:Y:S01]  /*0d90*/  IADD3 R12, PT, PT, R16, R15, R12 ;  /* 0x0000000f100c7210 */ /* 0x000fe20007ffe00c */
[----:B------:R-:W-:-:S03]  /*0da0*/  IMAD.SHL.U32 R11, R11, 0x10, RZ ;  /* 0x000000100b0b7824 */ /* 0x000fc600078e00ff */
[----:B------:R-:W-:-:S07]  /*0db0*/  IADD3 R12, PT, PT, R20, R17, R12 ;  /* 0x00000011140c7210 */ /* 0x000fce0007ffe00c */
.L_x_25:
[----:B------:R-:W-:Y:S05]  /*0dc0*/  @!P1 BRA `(.L_x_23) ;  /* 0x0000000000549947 */ /* 0x000fea0003800000 */
[----:B------:R-:W0:Y:S01]  /*0dd0*/  LDC.64 R2, c[0x0][0x380] ;  /* 0x0000e000ff027b82 */ /* 0x000e220000000a00 */
[----:B------:R-:W-:-:S05]  /*0de0*/  LOP3.LUT R14, RZ, R14, RZ, 0x33, !PT ;  /* 0x0000000eff0e7212 */ /* 0x000fca00078e33ff */
[----:B------:R-:W-:-:S04]  /*0df0*/  IMAD.IADD R13, R13, 0x1, R14 ;  /* 0x000000010d0d7824 */ /* 0x000fc800078e020e */
[----:B0-----:R-:W-:-:S05]  /*0e00*/  IMAD.WIDE R2, R13, 0x4, R2 ;  /* 0x000000040d027825 */ /* 0x001fca00078e0202 */
[----:B------:R-:W2:Y:S01]  /*0e10*/  LDG.E R13, desc[UR6][R2.64] ;  /* 0x00000006020d7981 */ /* 0x000ea2000c1e1900 */
[----:B------:R-:W-:Y:S02]  /*0e20*/  ISETP.NE.AND P2, PT, R7, 0x1, PT ;  /* 0x000000010700780c */ /* 0x000fe40003f45270 */
[----:B--2---:R-:W-:-:S04]  /*0e30*/  FSETP.NEU.AND P1, PT, R13, 1, PT ;  /* 0x3f8000000d00780b */ /* 0x004fc80003f2d000 */
[----:B------:R-:W-:-:S05]  /*0e40*/  SEL R13, R11, RZ, !P1 ;  /* 0x000000ff0b0d7207 */ /* 0x000fca0004800000 */
[----:B------:R-:W-:Y:S02]  /*0e50*/  IMAD.IADD R12, R12, 0x1, R13 ;  /* 0x000000010c0c7824 */ /* 0x000fe400078e020d */
[----:B------:R-:W-:Y:S05]  /*0e60*/  @!P2 BRA `(.L_x_23) ;  /* 0x00000000002ca947 */ /* 0x000fea0003800000 */
[----:B------:R-:W-:Y:S01]  /*0e70*/  ISETP.NE.AND P2, PT, R7, 0x2, PT ;  /* 0x000000020700780c */ /* 0x000fe20003f45270 */
[----:B------:R-:W2:-:S12]  /*0e80*/  LDG.E R15, desc[UR6][R2.64+-0x4] ;  /* 0xfffffc06020f7981 */ /* 0x000e98000c1e1900 */
[----:B------:R-:W3:Y:S01]  /*0e90*/  @P2 LDG.E R14, desc[UR6][R2.64+-0x8] ;  /* 0xfffff806020e2981 */ /* 0x000ee2000c1e1900 */
[C---:B------:R-:W-:Y:S02]  /*0ea0*/  IMAD.SHL.U32 R13, R11.reuse, 0x2, RZ ;  /* 0x000000020b0d7824 */ /* 0x040fe400078e00ff */
[----:B------:R-:W-:Y:S01]  /*0eb0*/  @P2 IMAD.SHL.U32 R11, R11, 0x4, RZ ;  /* 0x000000040b0b2824 */ /* 0x000fe200078e00ff */
[----:B--2---:R-:W-:-:S04]  /*0ec0*/  FSETP.NEU.AND P1, PT, R15, 1, PT ;  /* 0x3f8000000f00780b */ /* 0x004fc80003f2d000 */
[----:B------:R-:W-:-:S05]  /*0ed0*/  SEL R13, R13, RZ, !P1 ;  /* 0x000000ff0d0d7207 */ /* 0x000fca0004800000 */
[----:B------:R-:W-:Y:S01]  /*0ee0*/  IMAD.IADD R12, R12, 0x1, R13 ;  /* 0x000000010c0c7824 */ /* 0x000fe200078e020d */
[----:B---3--:R-:W-:-:S04]  /*0ef0*/  @P2 FSETP.NEU.AND P1, PT, R14, 1, PT ;  /* 0x3f8000000e00280b */ /* 0x008fc80003f2d000 */
[----:B------:R-:W-:-:S05]  /*0f00*/  @P2 SEL R11, R11, RZ, !P1 ;  /* 0x000000ff0b0b2207 */ /* 0x000fca0004800000 */
[----:B------:R-:W-:-:S07]  /*0f10*/  @P2 IMAD.IADD R12, R12, 0x1, R11 ;  /* 0x000000010c0c2824 */ /* 0x000fce00078e020b */
.L_x_23:
[----:B------:R-:W0:Y:S01]  /*0f20*/  LDC.64 R2, c[0x0][0x388] ;  /* 0x0000e200ff027b82 */ /* 0x000e220000000a00 */
[----:B------:R-:W1:Y:S01]  /*0f30*/  LDCU UR8, c[0x0][0x394] ;  /* 0x00007280ff0877ac */ /* 0x000e620008000800 */
[----:B------:R-:W-:-:S04]  /*0f40*/  IADD3 R5, PT, PT, R4, R5, RZ ;  /* 0x0000000504057210 */ /* 0x000fc80007ffe0ff */
[----:B------:R-:W-:Y:S01]  /*0f50*/  ISETP.GE.AND P1, PT, R5, R0, PT ;  /* 0x000000000500720c */ /* 0x000fe20003f26270 */
[----:B-1----:R-:W-:-:S04]  /*0f60*/  IMAD R9, R9, UR8, R10 ;  /* 0x0000000809097c24 */ /* 0x002fc8000f8e020a */
[----:B0-----:R-:W-:-:S05]  /*0f70*/  IMAD.WIDE R2, R9, 0x4, R2 ;  /* 0x0000000409027825 */ /* 0x001fca00078e0202 */
[----:B------:R0:W-:Y:S03]  /*0f80*/  STG.E desc[UR6][R2.64], R12 ;  /* 0x0000000c02007986 */ /* 0x0001e6000c101906 */
[----:B------:R-:W-:Y:S05]  /*0f90*/  @!P1 BRA `(.L_x_26) ;  /* 0xfffffff000809947 */ /* 0x000fea000383ffff */
[----:B------:R-:W-:Y:S05]  /*0fa0*/  EXIT ;  /* 0x000000000000794d */ /* 0x000fea0003800000 */
.L_x_20:
        /* <DEDUP_REMOVED lines=12> */
[----:B0-----:R-:W-:-:S06]  /*1070*/  VIADD R6, R10, 0xffffffe ;  /* 0x0ffffffe0a067836 */ /* 0x001fcc0000000000 */
[----:B------:R0:W3:Y:S02]  /*1080*/  F2I.FTZ.U32.TRUNC.NTZ R7, R6 ;  /* 0x0000000600077305 */ /* 0x0000e4000021f000 */
[----:B0-----:R-:W-:Y:S02]  /*1090*/  IMAD.MOV.U32 R6, RZ, RZ, RZ ;  /* 0x000000ffff067224 */ /* 0x001fe400078e00ff */
[----:B---3--:R-:W-:-:S04]  /*10a0*/  IMAD R11, R11, R7, RZ ;  /* 0x000000070b0b7224 */ /* 0x008fc800078e02ff */
        /* <DEDUP_REMOVED lines=25> */
[----:B-1----:R-:W-:Y:S02]  /*1240*/  IMAD.MOV.U32 R8, RZ, RZ, RZ ;  /* 0x000000ffff087224 */ /* 0x002fe400078e00ff */
[----:B--2---:R-:W-:-:S04]  /*1250*/  IMAD.MOV R12, RZ, RZ, -R9 ;  /* 0x000000ffff0c7224 */ /* 0x004fc800078e0a09 */
[----:B------:R-:W-:Y:S01]  /*1260*/  IMAD R13, R12, R3, RZ ;  /* 0x000000030c0d7224 */ /* 0x000fe200078e02ff */
[----:B------:R-:W-:-:S03]  /*1270*/  LOP3.LUT R12, R10, 0x3, RZ, 0xc0, !PT ;  /* 0x000000030a0c7812 */ /* 0x000fc600078ec0ff */
[----:B0-----:R-:W-:-:S07]  /*1280*/  IMAD.HI.U32 R13, R9, R13, R8 ;  /* 0x0000000d090d7227 */ /* 0x001fce00078e0008 */
.L_x_29:
[----:B------:R-:W-:Y:S01]  /*1290*/  IABS R10, R5 ;  /* 0x00000005000a7213 */ /* 0x000fe20000000000 */
[----:B------:R-:W-:Y:S02]  /*12a0*/  IMAD.U32 R2, RZ, RZ, UR5 ;  /* 0x00000005ff027e24 */ /* 0x000fe4000f8e00ff */
[----:B------:R-:W-:Y:S02]  /*12b0*/  VIADD R11, R11, 0x1 ;  /* 0x000000010b0b7836 */ /* 0x000fe40000000000 */
[----:B0-----:R-:W-:Y:S01]  /*12c0*/  IMAD.HI.U32 R8, R13, R10, RZ ;  /* 0x0000000a0d087227 */ /* 0x001fe200078e00ff */
[----:B------:R-:W-:-:S03]  /*12d0*/  IABS R17, R2 ;  /* 0x0000000200117213 */ /* 0x000fc60000000000 */
[----:B------:R-:W-:-:S04]  /*12e0*/  IMAD.MOV R9, RZ, RZ, -R8 ;  /* 0x000000ffff097224 */ /* 0x000fc800078e0a08 */
[----:B------:R-:W-:Y:S01]  /*12f0*/  IMAD R10, R17, R9, R10 ;  /* 0x00000009110a7224 */ /* 0x000fe200078e020a */
[----:B------:R-:W-:-:S04]  /*1300*/  LOP3.LUT R9, R5, R2, RZ, 0x3c, !PT ;  /* 0x0000000205097212 */ /* 0x000fc800078e3cff */
[----:B------:R-:W-:Y:S02]  /*1310*/  ISETP.GT.U32.AND P1, PT, R3, R10, PT ;  /* 0x0000000a0300720c */ /* 0x000fe40003f24070 */
[----:B------:R-:W-:-:S11]  /*1320*/  ISETP.GE.AND P2, PT, R9, RZ, PT ;  /* 0x000000ff0900720c */ /* 0x000fd60003f46270 */
[----:B------:R-:W-:Y:S02]  /*1330*/  @!P1 IMAD.IADD R10, R10, 0x1, -R17 ;  /* 0x000000010a0a9824 */ /* 0x000fe400078e0a11 */
[----:B------:R-:W-:-:S03]  /*1340*/  @!P1 VIADD R8, R8, 0x1 ;  /* 0x0000000108089836 */ /* 0x000fc60000000000 */
[----:B------:R-:W-:-:S13]  /*1350*/  ISETP.GE.U32.AND P0, PT, R10, R3, PT ;  /* 0x000000030a00720c */ /* 0x000fda0003f06070 */
[----:B------:R-:W-:Y:S01]  /*1360*/  @P0 VIADD R8, R8, 0x1 ;  /* 0x0000000108080836 */ /* 0x000fe20000000000 */
[----:B------:R-:W-:-:S04]  /*1370*/  ISETP.NE.AND P0, PT, R11, R12, PT ;  /* 0x0000000c0b00720c */ /* 0x000fc80003f05270 */
[----:B------:R-:W-:-:S04]  /*1380*/  @!P2 IADD3 R8, PT, PT, -R8, RZ, RZ ;  /* 0x000000ff0808a210 */ /* 0x000fc80007ffe1ff */
        /* <DEDUP_REMOVED lines=8> */
.L_x_28:
[----:B------:R-:W-:Y:S05]  /*1410*/  BSYNC.RECONVERGENT B0 ;  /* 0x0000000000007941 */ /* 0x000fea0003800200 */
.L_x_27:
        /* <DEDUP_REMOVED lines=9> */
[----:B--2---:R-:W-:Y:S02]  /*14b0*/  IMAD.MOV.U32 R10, RZ, RZ, RZ ;  /* 0x000000ffff0a7224 */ /* 0x004fe400078e00ff */
[----:B----4-:R-:W-:-:S04]  /*14c0*/  IMAD.MOV R7, RZ, RZ, -R11 ;  /* 0x000000ffff077224 */ /* 0x010fc800078e0a0b */
[----:B------:R-:W-:-:S04]  /*14d0*/  IMAD R7, R7, R6, RZ ;  /* 0x0000000607077224 */ /* 0x000fc800078e02ff */
[----:B01-3--:R-:W-:-:S07]  /*14e0*/  IMAD.HI.U32 R7, R11, R7, R10 ;  /* 0x000000070b077227 */ /* 0x00bfce00078e000a */
.L_x_30:
[----:B------:R-:W-:Y:S02]  /*14f0*/  IABS R12, R8 ;  /* 0x00000008000c7213 */ /* 0x000fe40000000000 */
[-C--:B------:R-:W-:Y:S02]  /*1500*/  IABS R17, R5.reuse ;  /* 0x0000000500117213 */ /* 0x080fe40000000000 */
[----:B------:R-:W0:Y:S01]  /*1510*/  I2F.RP R9, R12 ;  /* 0x0000000c00097306 */ /* 0x000e220000209400 */
[----:B------:R-:W-:Y:S02]  /*1520*/  IADD3 R13, PT, PT, R4, R5, RZ ;  /* 0x00000005040d7210 */ /* 0x000fe40007ffe0ff */
[----:B------:R-:W-:Y:S02]  /*1530*/  IMAD.HI.U32 R10, R7, R17, RZ ;  /* 0x00000011070a7227 */ /* 0x000fe400078e00ff */
[----:B------:R-:W-:Y:S02]  /*1540*/  IABS R18, R13 ;  /* 0x0000000d00127213 */ /* 0x000fe40000000000 */
[----:B------:R-:W-:-:S04]  /*1550*/  IMAD.MOV R7, RZ, RZ, -R10 ;  /* 0x000000ffff077224 */ /* 0x000fc800078e0a0a */
[----:B------:R-:W-:Y:S01]  /*1560*/  IMAD R17, R12, R7, R17 ;  /* 0x000000070c117224 */ /* 0x000fe200078e0211 */
[----:B0-----:R-:W0:Y:S04]  /*1570*/  MUFU.RCP R9, R9 ;  /* 0x0000000900097308 */ /* 0x001e280000001000 */
[----:B------:R-:W-:-:S13]  /*1580*/  ISETP.GT.U32.AND P2, PT, R6, R17, PT ;  /* 0x000000110600720c */ /* 0x000fda0003f44070 */
[--C-:B------:R-:W-:Y:S02]  /*1590*/  @!P2 IMAD.IADD R17, R17, 0x1, -R12.reuse ;  /* 0x000000011111a824 */ /* 0x100fe400078e0a0c */
[----:B------:R-:W-:Y:S02]  /*15a0*/  @!P2 VIADD R10, R10, 0x1 ;  /* 0x000000010a0aa836 */ /* 0x000fe40000000000 */
[----:B0-----:R-:W-:Y:S01]  /*15b0*/  VIADD R14, R9, 0xffffffe ;  /* 0x0ffffffe090e7836 */ /* 0x001fe20000000000 */
[----:B------:R-:W-:Y:S01]  /*15c0*/  ISETP.GE.U32.AND P0, PT, R17, R6, PT ;  /* 0x000000061100720c */ /* 0x000fe20003f06070 */
[----:B------:R-:W-:Y:S02]  /*15d0*/  IMAD.MOV.U32 R6, RZ, RZ, R12 ;  /* 0x000000ffff067224 */ /* 0x000fe400078e000c */
[----:B------:R0:W1:Y:S02]  /*15e0*/  F2I.FTZ.U32.TRUNC.NTZ R15, R14 ;  /* 0x0000000e000f7305 */ /* 0x000064000021f000 */
[----:B0-----:R-:W-:-:S08]  /*15f0*/  IMAD.MOV.U32 R14, RZ, RZ, RZ ;  /* 0x000000ffff0e7224 */ /* 0x001fd000078e00ff */
[----:B------:R-:W-:Y:S02]  /*1600*/  @P0 VIADD R10, R10, 0x1 ;  /* 0x000000010a0a0836 */ /* 0x000fe40000000000 */
[----:B-1----:R-:W-:-:S04]  /*1610*/  IMAD.MOV R11, RZ, RZ, -R15 ;  /* 0x000000ffff0b7224 */ /* 0x002fc800078e0a0f */
[----:B------:R-:W-:Y:S02]  /*1620*/  IMAD R7, R11, R12, RZ ;  /* 0x0000000c0b077224 */ /* 0x000fe400078e02ff */
[----:B------:R-:W-:Y:S02]  /*1630*/  IMAD.IADD R11, R4, 0x1, R13 ;  /* 0x00000001040b7824 */ /* 0x000fe400078e020d */
[----:B------:R-:W-:-:S03]  /*1640*/  IMAD.HI.U32 R7, R15, R7, R14 ;  /* 0x000000070f077227 */ /* 0x000fc600078e000e */
[----:B------:R-:W-:Y:S01]  /*1650*/  IABS R20, R11 ;  /* 0x0000000b00147213 */ /* 0x000fe20000000000 */
[----:B------:R-:W-:Y:S02]  /*1660*/  IMAD.IADD R9, R4, 0x1, R11 ;  /* 0x0000000104097824 */ /* 0x000fe400078e020b */
[----:B------:R-:W-:-:S03]  /*1670*/  IMAD.HI.U32 R15, R7, R18, RZ ;  /* 0x00000012070f7227 */ /* 0x000fc600078e00ff */
[----:B------:R-:W-:Y:S01]  /*1680*/  IABS R22, R9 ;  /* 0x0000000900167213 */ /* 0x000fe20000000000 */
[----:B------:R-:W-:Y:S02]  /*1690*/  IMAD.MOV R19, RZ, RZ, -R15 ;  /* 0x000000ffff137224 */ /* 0x000fe400078e0a0f */
[----:B------:R-:W-:-:S04]  /*16a0*/  IMAD.HI.U32 R14, R7, R20, RZ ;  /* 0x00000014070e7227 */ /* 0x000fc800078e00ff */
[----:B------:R-:W-:-:S04]  /*16b0*/  IMAD.HI.U32 R16, R7, R22, RZ ;  /* 0x0000001607107227 */ /* 0x000fc800078e00ff */
[----:B------:R-:W-:Y:S01]  /*16c0*/  IMAD R17, R12, R19, R18 ;  /* 0x000000130c117224 */ /* 0x000fe200078e0212 */
[----:B------:R-:W-:Y:S01]  /*16d0*/  LOP3.LUT R18, R5, R8, RZ, 0x3c, !PT ;  /* 0x0000000805127212 */ /* 0x000fe200078e3cff */
[----:B------:R-:W-:Y:S02]  /*16e0*/  IMAD.MOV R21, RZ, RZ, -R14 ;  /* 0x000000ffff157224 */ /* 0x000fe400078e0a0e */
[----:B------:R-:W-:Y:S01]  /*16f0*/  IMAD.MOV R23, RZ, RZ, -R16 ;  /* 0x000000ffff177224 */ /* 0x000fe200078e0a10 */
[----:B------:R-:W-:Y:S01]  /*1700*/  ISETP.GT.U32.AND P6, PT, R6, R17, PT ;  /* 0x000000110600720c */ /* 0x000fe20003fc4070 */
[----:B------:R-:W-:Y:S01]  /*1710*/  IMAD R19, R12, R21, R20 ;  /* 0x000000150c137224 */ /* 0x000fe200078e0214 */
[----:B------:R-:W-:Y:S01]  /*1720*/  ISETP.GE.AND P3, PT, R18, RZ, PT ;  /* 0x000000ff1200720c */ /* 0x000fe20003f66270 */
[----:B------:R-:W-:-:S03]  /*1730*/  IMAD R21, R12, R23, R22 ;  /* 0x000000170c157224 */ /* 0x000fc600078e0216 */
[C---:B------:R-:W-:Y:S02]  /*1740*/  ISETP.GT.U32.AND P5, PT, R6.reuse, R19, PT ;  /* 0x000000130600720c */ /* 0x040fe40003fa4070 */
[----:B------:R-:W-:-:S05]  /*1750*/  ISETP.GT.U32.AND P1, PT, R6, R21, PT ;  /* 0x000000150600720c */ /* 0x000fca0003f24070 */
[--C-:B------:R-:W-:Y:S02]  /*1760*/  @!P6 IMAD.IADD R17, R17, 0x1, -R12.reuse ;  /* 0x000000011111e824 */ /* 0x100fe400078e0a0c */
[----:B------:R-:W-:Y:S01]  /*1770*/  @!P6 VIADD R15, R15, 0x1 ;  /* 0x000000010f0fe836 */ /* 0x000fe20000000000 */
[----:B------:R-:W-:Y:S02]  /*1780*/  @!P3 IADD3 R10, PT, PT, -R10, RZ, RZ ;  /* 0x000000ff0a0ab210 */ /* 0x000fe40007ffe1ff */
[----:B------:R-:W-:Y:S01]  /*1790*/  ISETP.GE.U32.AND P4, PT, R17, R6, PT ;  /* 0x000000061100720c */ /* 0x000fe20003f86070 */
[----:B------:R-:W-:Y:S01]  /*17a0*/  @!P5 VIADD R14, R14, 0x1 ;  /* 0x000000010e0ed836 */ /* 0x000fe20000000000 */
[----:B------:R-:W-:Y:S01]  /*17b0*/  @!P5 IADD3 R19, PT, PT, R19, -R12, RZ ;  /* 0x8000000c1313d210 */ /* 0x000fe20007ffe0ff */
[----:B------:R-:W-:Y:S01]  /*17c0*/  @!P1 IMAD.IADD R21, R21, 0x1, -R12 ;  /* 0x0000000115159824 */ /* 0x000fe200078e0a0c */
[----:B------:R-:W-:Y:S01]  /*17d0*/  LOP3.LUT R12, R13, R8, RZ, 0x3c, !PT ;  /* 0x000000080d0c7212 */ /* 0x000fe200078e3cff */
[----:B------:R-:W-:Y:S01]  /*17e0*/  @!P1 VIADD R16, R16, 0x1 ;  /* 0x0000000110109836 */ /* 0x000fe20000000000 */
[----:B------:R-:W-:-:S02]  /*17f0*/  ISETP.GE.U32.AND P2, PT, R19, R6, PT ;  /* 0x000000061300720c */ /* 0x000fc40003f46070 */
[----:B------:R-:W-:Y:S02]  /*1800*/  ISETP.GE.AND P6, PT, R12, RZ, PT ;  /* 0x000000ff0c00720c */ /* 0x000fe40003fc6270 */
[----:B------:R-:W-:Y:S02]  /*1810*/  LOP3.LUT R12, R11, R8, RZ, 0x3c, !PT ;  /* 0x000000080b0c7212 */ /* 0x000fe400078e3cff */
[----:B------:R-:W-:Y:S01]  /*1820*/  ISETP.GE.U32.AND P0, PT, R21, R6, PT ;  /* 0x000000061500720c */ /* 0x000fe20003f06070 */
[----:B------:R-:W-:Y:S01]  /*1830*/  @P4 VIADD R15, R15, 0x1 ;  /* 0x000000010f0f4836 */ /* 0x000fe20000000000 */
[-C--:B------:R-:W-:Y:S02]  /*1840*/  LOP3.LUT R17, R9, R8.reuse, RZ, 0x3c, !PT ;  /* 0x0000000809117212 */ /* 0x080fe400078e3cff */
[----:B------:R-:W-:Y:S02]  /*1850*/  ISETP.GE.AND P5, PT, R12, RZ, PT ;  /* 0x000000ff0c00720c */ /* 0x000fe40003fa6270 */
[----:B------:R-:W-:Y:S01]  /*1860*/  ISETP.GE.AND P4, PT, R17, RZ, PT ;  /* 0x000000ff1100720c */ /* 0x000fe20003f86270 */
[----:B------:R-:W-:Y:S01]  /*1870*/  @P2 VIADD R14, R14, 0x1 ;  /* 0x000000010e0e2836 */ /* 0x000fe20000000000 */
[----:B------:R-:W-:Y:S01]  /*1880*/  ISETP.NE.AND P1, PT, R8, RZ, PT ;  /* 0x000000ff0800720c */ /* 0x000fe20003f25270 */
[----:B------:R-:W-:Y:S01]  /*1890*/  @!P6 IMAD.MOV R15, RZ, RZ, -R15 ;  /* 0x000000ffff0fe224 */ /* 0x000fe200078e0a0f */
[----:B------:R-:W-:-:S03]  /*18a0*/  LOP3.LUT R17, RZ, R8, RZ, 0x33, !PT ;  /* 0x00000008ff117212 */ /* 0x000fc600078e33ff */
[----:B------:R-:W-:Y:S01]  /*18b0*/  @P0 VIADD R16, R16, 0x1 ;  /* 0x0000000110100836 */ /* 0x000fe20000000000 */
[C---:B------:R-:W-:Y:S02]  /*18c0*/  SEL R10, R17.reuse, R10, !P1 ;  /* 0x0000000a110a7207 */ /* 0x040fe40004800000 */
[C---:B------:R-:W-:Y:S01]  /*18d0*/  SEL R15, R17.reuse, R15, !P1 ;  /* 0x0000000f110f7207 */ /* 0x040fe20004800000 */
[----:B------:R-:W-:Y:S02]  /*18e0*/  @!P5 IMAD.MOV R14, RZ, RZ, -R14 ;  /* 0x000000ffff0ed224 */ /* 0x000fe400078e0a0e */
[----:B------:R-:W-:Y:S02]  /*18f0*/  @!P4 IMAD.MOV R16, RZ, RZ, -R16 ;  /* 0x000000ffff10c224 */ /* 0x000fe400078e0a10 */
[----:B------:R-:W-:Y:S01]  /*1900*/  IMAD.MOV R12, RZ, RZ, -R10 ;  /* 0x000000ffff0c7224 */ /* 0x000fe200078e0a0a */
[C---:B------:R-:W-:Y:S02]  /*1910*/  SEL R14, R17.reuse, R14, !P1 ;  /* 0x0000000e110e7207 */ /* 0x040fe40004800000 */
[----:B------:R-:W-:Y:S01]  /*1920*/  SEL R16, R17, R16, !P1 ;  /* 0x0000001011107207 */ /* 0x000fe20004800000 */
[----:B------:R-:W-:-:S02]  /*1930*/  IMAD.MOV R17, RZ, RZ, -R15 ;  /* 0x000000ffff117224 */ /* 0x000fc400078e0a0f */
[----:B------:R-:W-:Y:S02]  /*1940*/  IMAD.MOV R18, RZ, RZ, -R14 ;  /* 0x000000ffff127224 */ /* 0x000fe400078e0a0e */
[----:B------:R-:W-:Y:S02]  /*1950*/  IMAD.MOV R19, RZ, RZ, -R16 ;  /* 0x000000ffff137224 */ /* 0x000fe400078e0a10 */
[C---:B------:R-:W-:Y:S02]  /*1960*/  IMAD R5, R8.reuse, R12, R5 ;  /* 0x0000000c08057224 */ /* 0x040fe400078e0205 */
[C---:B------:R-:W-:Y:S02]  /*1970*/  IMAD R12, R8.reuse, R17, R13 ;  /* 0x00000011080c7224 */ /* 0x040fe400078e020d */
[C---:B------:R-:W-:Y:S02]  /*1980*/  IMAD R11, R8.reuse, R18, R11 ;  /* 0x00000012080b7224 */ /* 0x040fe400078e020b */
[----:B------:R-:W-:-:S02]  /*1990*/  IMAD R17, R8, R19, R9 ;  /* 0x0000001308117224 */ /* 0x000fc400078e0209 */
[----:B------:R-:W-:Y:S02]  /*19a0*/  IMAD R5, R10, UR4, R5 ;  /* 0x000000040a057c24 */ /* 0x000fe4000f8e0205 */
[----:B------:R-:W-:Y:S02]  /*19b0*/  IMAD R13, R15, UR4, R12 ;  /* 0x000000040f0d7c24 */ /* 0x000fe4000f8e020c */
[----:B------:R-:W-:Y:S02]  /*19c0*/  IMAD R15, R14, UR4, R11 ;  /* 0x000000040e0f7c24 */ /* 0x000fe4000f8e020b */
[----:B------:R-:W-:Y:S02]  /*19d0*/  IMAD R17, R16, UR4, R17 ;  /* 0x0000000410117c24 */ /* 0x000fe4000f8e0211 */
[----:B------:R-:W-:-:S04]  /*19e0*/  IMAD.WIDE R10, R5, 0x4, R2 ;  /* 0x00000004050a7825 */ /* 0x000fc800078e0202 */
[--C-:B------:R-:W-:Y:S01]  /*19f0*/  IMAD.WIDE R12, R13, 0x4, R2.reuse ;  /* 0x000000040d0c7825 */ /* 0x100fe200078e0202 */
[----:B------:R0:W-:Y:S03]  /*1a00*/  STG.E desc[UR6][R10.64], RZ ;  /* 0x000000ff0a007986 */ /* 0x0001e6000c101906 */
[--C-:B------:R-:W-:Y:S01]  /*1a10*/  IMAD.WIDE R14, R15, 0x4, R2.reuse ;  /* 0x000000040f0e7825 */ /* 0x100fe200078e0202 */
[----:B------:R0:W-:Y:S03]  /*1a20*/  STG.E desc[UR6][R12.64], RZ ;  /* 0x000000ff0c007986 */ /* 0x0001e6000c101906 */
[----:B------:R-:W-:Y:S01]  /*1a30*/  IMAD.WIDE R16, R17, 0x4, R2 ;  /* 0x0000000411107825 */ /* 0x000fe200078e0202 */
[----:B------:R0:W-:Y:S03]  /*1a40*/  STG.E desc[UR6][R14.64], RZ ;  /* 0x000000ff0e007986 */ /* 0x0001e6000c101906 */
[----:B------:R-:W-:Y:S01]  /*1a50*/  IMAD.IADD R5, R4, 0x1, R9 ;  /* 0x0000000104057824 */ /* 0x000fe200078e0209 */
[----:B------:R0:W-:Y:S04]  /*1a60*/  STG.E desc[UR6][R16.64], RZ ;  /* 0x000000ff10007986 */ /* 0x0001e8000c101906 */
[----:B------:R-:W-:-:S13]  /*1a70*/  ISETP.GE.AND P0, PT, R5, R0, PT ;  /* 0x000000000500720c */ /* 0x000fda0003f06270 */
[----:B0-----:R-:W-:Y:S05]  /*1a80*/  @!P0 BRA `(.L_x_30) ;  /* 0xfffffff800988947 */ /* 0x001fea000383ffff */
[----:B------:R-:W-:Y:S05]  /*1a90*/  EXIT ;  /* 0x000000000000794d */ /* 0x000fea0003800000 */
.L_x_31:
        /* <DEDUP_REMOVED lines=14> */
.L_x_34:


//--------------------- .nv.shared._Z13MatrixMulXnorPiS_PfPhiiiiii --------------------------
	.section	.nv.shared._Z13MatrixMulXnorPiS_PfPhiiiiii,"aw",@nobits
	.sectionflags	@""
	.align	4
.nv.shared._Z13MatrixMulXnorPiS_PfPhiiiiii:
	.zero		1792


//--------------------- .nv.shared.reserved.0     --------------------------
	.section	.nv.shared.reserved.0,"aw",@nobits
	.weak		__nv_reservedSMEM_offset_0_alias
	.size		__nv_reservedSMEM_offset_0_alias, 0, 64
	.other		__nv_reservedSMEM_offset_0_alias,@"STO_CUDA_RESERVED_SHARED STV_DEFAULT"
__nv_reservedSMEM_offset_0_alias:
	.zero		0
	.zero		64


//--------------------- .nv.constant0._Z13MatrixMulXnorPiS_PfPhiiiiii --------------------------
	.section	.nv.constant0._Z13MatrixMulXnorPiS_PfPhiiiiii,"a",@progbits
	.sectionflags	@""
	.align	4
.nv.constant0._Z13MatrixMulXnorPiS_PfPhiiiiii:
	.zero		952


//--------------------- .nv.constant0._Z11BMatrix2BinPfPiiiiii --------------------------
	.section	.nv.constant0._Z11BMatrix2BinPfPiiiiii,"a",@progbits
	.sectionflags	@""
	.align	4
.nv.constant0._Z11BMatrix2BinPfPiiiiii:
	.zero		932


//--------------------- .nv.constant0._Z11AMatrix2BinPfPiiiiii --------------------------
	.section	.nv.constant0._Z11AMatrix2BinPfPiiiiii,"a",@progbits
	.sectionflags	@""
	.align	4
.nv.constant0._Z11AMatrix2BinPfPiiiiii:
	.zero		932


//--------------------- SYMBOLS --------------------------

	.type		.nv.reservedSmem.offset0,@object
	.size		.nv.reservedSmem.offset0,0x4
	.type		.nv.reservedSmem.cap,@object
	.size		.nv.reservedSmem.cap,0x4
